	.headerflags	@"EF_CUDA_TEXMODE_UNIFIED EF_CUDA_64BIT_ADDRESS EF_CUDA_SM86 EF_CUDA_VIRTUAL_SM(EF_CUDA_SM86)"
	.elftype	@"ET_EXEC"


//--------------------- .nv.info                  --------------------------
	.section	.nv.info,"",@"SHT_CUDA_INFO"
	.align	4


	//----- nvinfo : EIATTR_REGCOUNT
	.align		4
        /*0000*/ 	.byte	0x04, 0x2f
        /*0002*/ 	.short	(.L_2 - .L_1)
	.align		4
.L_1:
        /*0004*/ 	.word	index@(triton_red_fused__to_copy_add_amax_amin_clamp_gelu_mul_reciprocal_13)
        /*0008*/ 	.word	0x0000002c


	//----- nvinfo : EIATTR_MIN_STACK_SIZE
	.align		4
.L_2:
        /*000c*/ 	.byte	0x04, 0x12
        /*000e*/ 	.short	(.L_4 - .L_3)
	.align		4
.L_3:
        /*0010*/ 	.word	index@(triton_red_fused__to_copy_add_amax_amin_clamp_gelu_mul_reciprocal_13)
        /*0014*/ 	.word	0x00000000


	//----- nvinfo : EIATTR_FRAME_SIZE
	.align		4
.L_4:
        /*0018*/ 	.byte	0x04, 0x11
        /*001a*/ 	.short	(.L_6 - .L_5)
	.align		4
.L_5:
        /*001c*/ 	.word	index@(triton_red_fused__to_copy_add_amax_amin_clamp_gelu_mul_reciprocal_13)
        /*0020*/ 	.word	0x00000000


	//----- nvinfo : EIATTR_MIN_STACK_SIZE
	.align		4
.L_6:
        /*0024*/ 	.byte	0x04, 0x12
        /*0026*/ 	.short	(.L_8 - .L_7)
	.align		4
.L_7:
        /*0028*/ 	.word	index@(triton_red_fused__to_copy_add_amax_amin_clamp_gelu_mul_reciprocal_13)
        /*002c*/ 	.word	0x00000000
.L_8:


//--------------------- .nv.info.triton_red_fused__to_copy_add_amax_amin_clamp_gelu_mul_reciprocal_13 --------------------------
	.section	.nv.info.triton_red_fused__to_copy_add_amax_amin_clamp_gelu_mul_reciprocal_13,"",@"SHT_CUDA_INFO"
	.sectionflags	@""
	.align	4


	//----- nvinfo : EIATTR_CUDA_API_VERSION
	.align		4
        /*0000*/ 	.byte	0x04, 0x37
        /*0002*/ 	.short	(.L_10 - .L_9)
.L_9:
        /*0004*/ 	.word	0x0000007c


	//----- nvinfo : EIATTR_SW2861232_WAR
	.align		4
.L_10:
        /*0008*/ 	.byte	0x01, 0x35
	.zero		2


	//----- nvinfo : EIATTR_PARAM_CBANK
	.align		4
        /*000c*/ 	.byte	0x04, 0x0a
        /*000e*/ 	.short	(.L_12 - .L_11)
	.align		4
.L_11:
        /*0010*/ 	.word	index@(.nv.constant0.triton_red_fused__to_copy_add_amax_amin_clamp_gelu_mul_reciprocal_13)
        /*0014*/ 	.short	0x0160
        /*0016*/ 	.short	0x0058


	//----- nvinfo : EIATTR_CBANK_PARAM_SIZE
	.align		4
.L_12:
        /*0018*/ 	.byte	0x03, 0x19
        /*001a*/ 	.short	0x0058


	//----- nvinfo : EIATTR_KPARAM_INFO
	.align		4
        /*001c*/ 	.byte	0x04, 0x17
        /*001e*/ 	.short	(.L_14 - .L_13)
.L_13:
        /*0020*/ 	.word	0x00000000
        /*0024*/ 	.short	0x000b
        /*0026*/ 	.short	0x0050
        /*0028*/ 	.byte	0x00, 0xf4, 0x21, 0x00


	//----- nvinfo : EIATTR_KPARAM_INFO
	.align		4
.L_14:
        /*002c*/ 	.byte	0x04, 0x17
        /*002e*/ 	.short	(.L_16 - .L_15)
.L_15:
        /*0030*/ 	.word	0x00000000
        /*0034*/ 	.short	0x000a
        /*0036*/ 	.short	0x004c
        /*0038*/ 	.byte	0x00, 0xf0, 0x11, 0x00


	//----- nvinfo : EIATTR_KPARAM_INFO
	.align		4
.L_16:
        /*003c*/ 	.byte	0x04, 0x17
        /*003e*/ 	.short	(.L_18 - .L_17)
.L_17:
        /*0040*/ 	.word	0x00000000
        /*0044*/ 	.short	0x0009
        /*0046*/ 	.short	0x0048
        /*0048*/ 	.byte	0x00, 0xf0, 0x11, 0x00


	//----- nvinfo : EIATTR_KPARAM_INFO
	.align		4
.L_18:
        /*004c*/ 	.byte	0x04, 0x17
        /*004e*/ 	.short	(.L_20 - .L_19)
.L_19:
        /*0050*/ 	.word	0x00000000
        /*0054*/ 	.short	0x0008
        /*0056*/ 	.short	0x0040
        /*0058*/ 	.byte	0x00, 0xf4, 0x21, 0x00


	//----- nvinfo : EIATTR_KPARAM_INFO
	.align		4
.L_20:
        /*005c*/ 	.byte	0x04, 0x17
        /*005e*/ 	.short	(.L_22 - .L_21)
.L_21:
        /*0060*/ 	.word	0x00000000
        /*0064*/ 	.short	0x0007
        /*0066*/ 	.short	0x0038
        /*0068*/ 	.byte	0x00, 0xf4, 0x21, 0x00


	//----- nvinfo : EIATTR_KPARAM_INFO
	.align		4
.L_22:
        /*006c*/ 	.byte	0x04, 0x17
        /*006e*/ 	.short	(.L_24 - .L_23)
.L_23:
        /*0070*/ 	.word	0x00000000
        /*0074*/ 	.short	0x0006
        /*0076*/ 	.short	0x0030
        /*0078*/ 	.byte	0x00, 0xf4, 0x21, 0x00


	//----- nvinfo : EIATTR_KPARAM_INFO
	.align		4
.L_24:
        /*007c*/ 	.byte	0x04, 0x17
        /*007e*/ 	.short	(.L_26 - .L_25)
.L_25:
        /*0080*/ 	.word	0x00000000
        /*0084*/ 	.short	0x0005
        /*0086*/ 	.short	0x0028
        /*0088*/ 	.byte	0x00, 0xf4, 0x21, 0x00


	//----- nvinfo : EIATTR_KPARAM_INFO
	.align		4
.L_26:
        /*008c*/ 	.byte	0x04, 0x17
        /*008e*/ 	.short	(.L_28 - .L_27)
.L_27:
        /*0090*/ 	.word	0x00000000
        /*0094*/ 	.short	0x0004
        /*0096*/ 	.short	0x0020
        /*0098*/ 	.byte	0x00, 0xf4, 0x21, 0x00


	//----- nvinfo : EIATTR_KPARAM_INFO
	.align		4
.L_28:
        /*009c*/ 	.byte	0x04, 0x17
        /*009e*/ 	.short	(.L_30 - .L_29)
.L_29:
        /*00a0*/ 	.word	0x00000000
        /*00a4*/ 	.short	0x0003
        /*00a6*/ 	.short	0x0018
        /*00a8*/ 	.byte	0x00, 0xf4, 0x21, 0x00


	//----- nvinfo : EIATTR_KPARAM_INFO
	.align		4
.L_30:
        /*00ac*/ 	.byte	0x04, 0x17
        /*00ae*/ 	.short	(.L_32 - .L_31)
.L_31:
        /*00b0*/ 	.word	0x00000000
        /*00b4*/ 	.short	0x0002
        /*00b6*/ 	.short	0x0010
        /*00b8*/ 	.byte	0x00, 0xf4, 0x21, 0x00


	//----- nvinfo : EIATTR_KPARAM_INFO
	.align		4
.L_32:
        /*00bc*/ 	.byte	0x04, 0x17
        /*00be*/ 	.short	(.L_34 - .L_33)
.L_33:
        /*00c0*/ 	.word	0x00000000
        /*00c4*/ 	.short	0x0001
        /*00c6*/ 	.short	0x0008
        /*00c8*/ 	.byte	0x00, 0xf4, 0x21, 0x00


	//----- nvinfo : EIATTR_KPARAM_INFO
	.align		4
.L_34:
        /*00cc*/ 	.byte	0x04, 0x17
        /*00ce*/ 	.short	(.L_36 - .L_35)
.L_35:
        /*00d0*/ 	.word	0x00000000
        /*00d4*/ 	.short	0x0000
        /*00d6*/ 	.short	0x0000
        /*00d8*/ 	.byte	0x00, 0xf4, 0x21, 0x00


	//----- nvinfo : EIATTR_MAXREG_COUNT
	.align		4
.L_36:
        /*00dc*/ 	.byte	0x03, 0x1b
        /*00de*/ 	.short	0x0040


	//----- nvinfo : EIATTR_COOP_GROUP_MASK_REGIDS
	.align		4
        /*00e0*/ 	.byte	0x04, 0x29
        /*00e2*/ 	.short	(.L_38 - .L_37)


	//   ....[0]....
.L_37:
        /*00e4*/ 	.word	0xffffffff


	//   ....[1]....
        /*00e8*/ 	.word	0xffffffff


	//   ....[2]....
        /*00ec*/ 	.word	0xffffffff


	//   ....[3]....
        /*00f0*/ 	.word	0xffffffff


	//   ....[4]....
        /*00f4*/ 	.word	0xffffffff


	//   ....[5]....
        /*00f8*/ 	.word	0xffffffff


	//   ....[6]....
        /*00fc*/ 	.word	0xffffffff


	//   ....[7]....
        /*0100*/ 	.word	0xffffffff


	//   ....[8]....
        /*0104*/ 	.word	0xffffffff


	//   ....[9]....
        /*0108*/ 	.word	0xffffffff


	//   ....[10]....
        /*010c*/ 	.word	0xffffffff


	//   ....[11]....
        /*0110*/ 	.word	0xffffffff


	//   ....[12]....
        /*0114*/ 	.word	0xffffffff


	//   ....[13]....
        /*0118*/ 	.word	0xffffffff


	//   ....[14]....
        /*011c*/ 	.word	0xffffffff


	//   ....[15]....
        /*0120*/ 	.word	0xffffffff


	//   ....[16]....
        /*0124*/ 	.word	0xffffffff


	//   ....[17]....
        /*0128*/ 	.word	0xffffffff


	//   ....[18]....
        /*012c*/ 	.word	0xffffffff


	//   ....[19]....
        /*0130*/ 	.word	0xffffffff


	//----- nvinfo : EIATTR_COOP_GROUP_INSTR_OFFSETS
	.align		4
.L_38:
        /*0134*/ 	.byte	0x04, 0x28
        /*0136*/ 	.short	(.L_40 - .L_39)


	//   ....[0]....
.L_39:
        /*0138*/ 	.word	0x00001070


	//   ....[1]....
        /*013c*/ 	.word	0x000010b0


	//   ....[2]....
        /*0140*/ 	.word	0x000010f0


	//   ....[3]....
        /*0144*/ 	.word	0x00001130


	//   ....[4]....
        /*0148*/ 	.word	0x00001180


	//   ....[5]....
        /*014c*/ 	.word	0x000012b0


	//   ....[6]....
        /*0150*/ 	.word	0x000012c0


	//   ....[7]....
        /*0154*/ 	.word	0x00001340


	//   ....[8]....
        /*0158*/ 	.word	0x00001360


	//   ....[9]....
        /*015c*/ 	.word	0x000013b0


	//   ....[10]....
        /*0160*/ 	.word	0x000013e0


	//   ....[11]....
        /*0164*/ 	.word	0x00001430


	//   ....[12]....
        /*0168*/ 	.word	0x00001460


	//   ....[13]....
        /*016c*/ 	.word	0x000014c0


	//   ....[14]....
        /*0170*/ 	.word	0x000014e0


	//   ....[15]....
        /*0174*/ 	.word	0x000015b0


	//   ....[16]....
        /*0178*/ 	.word	0x00001620


	//   ....[17]....
        /*017c*/ 	.word	0x00001670


	//   ....[18]....
        /*0180*/ 	.word	0x000016b0


	//   ....[19]....
        /*0184*/ 	.word	0x000016f0


	//----- nvinfo : EIATTR_EXIT_INSTR_OFFSETS
	.align		4
.L_40:
        /*0188*/ 	.byte	0x04, 0x1c
        /*018a*/ 	.short	(.L_42 - .L_41)


	//   ....[0]....
.L_41:
        /*018c*/ 	.word	0x000023e0


	//----- nvinfo : EIATTR_REQNTID
	.align		4
.L_42:
        /*0190*/ 	.byte	0x04, 0x10
        /*0192*/ 	.short	(.L_44 - .L_43)
.L_43:
        /*0194*/ 	.word	0x00000400
        /*0198*/ 	.word	0x00000001
        /*019c*/ 	.word	0x00000001


	//----- nvinfo : EIATTR_CRS_STACK_SIZE
	.align		4
.L_44:
        /*01a0*/ 	.byte	0x04, 0x1e
        /*01a2*/ 	.short	(.L_46 - .L_45)
.L_45:
        /*01a4*/ 	.word	0x00000000
.L_46:


//--------------------- .nv.callgraph             --------------------------
	.section	.nv.callgraph,"",@"SHT_CUDA_CALLGRAPH"
	.align	4
	.sectionentsize	8
	.align		4
        /*0000*/ 	.word	0x00000000
	.align		4
        /*0004*/ 	.word	0xffffffff
	.align		4
        /*0008*/ 	.word	0x00000000
	.align		4
        /*000c*/ 	.word	0xfffffffe
	.align		4
        /*0010*/ 	.word	0x00000000
	.align		4
        /*0014*/ 	.word	0xfffffffd
	.align		4
        /*0018*/ 	.word	0x00000000
	.align		4
        /*001c*/ 	.word	0xfffffffc


//--------------------- .nv.rel.action            --------------------------
	.section	.nv.rel.action,"",@"SHT_CUDA_RELOCINFO"
	.align	8
	.sectionentsize	8
        /*0000*/ 	.byte	0x73, 0x00, 0x00, 0x00, 0x00, 0x00, 0x00, 0x00, 0x00, 0x00, 0x00, 0x11, 0x25, 0x00, 0x05, 0x36


//--------------------- .nv.constant4             --------------------------
	.section	.nv.constant4,"a",@progbits
	.align	8
	.align		8
.nv.constant4:
        /*0000*/ 	.dword	_$_str


//--------------------- .nv.constant0.triton_red_fused__to_copy_add_amax_amin_clamp_gelu_mul_reciprocal_13 --------------------------
	.section	.nv.constant0.triton_red_fused__to_copy_add_amax_amin_clamp_gelu_mul_reciprocal_13,"a",@progbits
	.sectionflags	@""
	.align	4
.nv.constant0.triton_red_fused__to_copy_add_amax_amin_clamp_gelu_mul_reciprocal_13:
	.zero		440


//--------------------- .text.triton_red_fused__to_copy_add_amax_amin_clamp_gelu_mul_reciprocal_13 --------------------------
	.section	.text.triton_red_fused__to_copy_add_amax_amin_clamp_gelu_mul_reciprocal_13,"ax",@progbits
	.sectionflags	@"SHF_BARRIERS=1"
	.sectioninfo	@"SHI_REGISTERS=44"
	.align	128
        .global         triton_red_fused__to_copy_add_amax_amin_clamp_gelu_mul_reciprocal_13
        .type           triton_red_fused__to_copy_add_amax_amin_clamp_gelu_mul_reciprocal_13,@function
        .size           triton_red_fused__to_copy_add_amax_amin_clamp_gelu_mul_reciprocal_13,(.L_x_27 - triton_red_fused__to_copy_add_amax_amin_clamp_gelu_mul_reciprocal_13)
        .other          triton_red_fused__to_copy_add_amax_amin_clamp_gelu_mul_reciprocal_13,@"STO_CUDA_ENTRY STV_DEFAULT"
triton_red_fused__to_copy_add_amax_amin_clamp_gelu_mul_reciprocal_13:
.text.triton_red_fused__to_copy_add_amax_amin_clamp_gelu_mul_reciprocal_13:
[----:B------:R-:W-:Y:S02]  /*0000*/  IMAD.MOV.U32 R1, RZ, RZ, c[0x0][0x28] ;  /* 0x00000a00ff017624 */ /* 0x000fe400078e00ff */
[----:B------:R-:W0:Y:S01]  /*0010*/  S2R R9, SR_CTAID.X ;  /* 0x0000000000097919 */ /* 0x000e220000002500 */
[----:B------:R-:W-:Y:S01]  /*0020*/  IMAD.MOV.U32 R4, RZ, RZ, 0x2 ;  /* 0x00000002ff047424 */ /* 0x000fe200078e00ff */
[----:B------:R-:W-:Y:S01]  /*0030*/  PRMT R0, RZ, 0x7610, R0 ;  /* 0x00007610ff007816 */ /* 0x000fe20000000000 */
[----:B------:R-:W-:Y:S01]  /*0040*/  ULDC.64 UR4, c[0x0][0x118] ;  /* 0x0000460000047ab9 */ /* 0x000fe20000000a00 */
[----:B------:R-:W-:Y:S02]  /*0050*/  PRMT R6, RZ, 0x7610, R6 ;  /* 0x00007610ff067816 */ /* 0x000fe40000000006 */
[C---:B0-----:R-:W-:Y:S01]  /*0060*/  ISETP.GE.AND P1, PT, R9.reuse, 0x200, PT ;  /* 0x000002000900780c */ /* 0x041fe20003f26270 */
[----:B------:R-:W-:-:S04]  /*0070*/  IMAD.WIDE R2, R9, R4, c[0x0][0x168] ;  /* 0x00005a0009027625 */ /* 0x000fc800078e0204 */
[----:B------:R-:W-:-:S08]  /*0080*/  IMAD.WIDE R4, R9, R4, c[0x0][0x170] ;  /* 0x00005c0009047625 */ /* 0x000fd000078e0204 */
[----:B------:R-:W2:Y:S04]  /*0090*/  @!P1 LDG.E.EL.U16 R0, [R2.64] ;  /* 0x0000000402009981 */ /* 0x000ea8000c2e1500 */
[----:B------:R-:W3:Y:S01]  /*00a0*/  @!P1 LDG.E.EL.U16 R6, [R4.64] ;  /* 0x0000000404069981 */ /* 0x000ee2000c2e1500 */
[----:B------:R-:W-:Y:S01]  /*00b0*/  IMAD.MOV.U32 R20, RZ, RZ, 0x8 ;  /* 0x00000008ff147424 */ /* 0x000fe200078e00ff */
[----:B------:R-:W-:Y:S01]  /*00c0*/  SHF.R.S32.HI R18, RZ, 0x1f, R9 ;  /* 0x0000001fff127819 */ /* 0x000fe20000011409 */
[----:B------:R-:W-:Y:S01]  /*00d0*/  IMAD.MOV.U32 R23, RZ, RZ, -0x800000 ;  /* 0xff800000ff177424 */ /* 0x000fe200078e00ff */
[----:B------:R-:W0:Y:S01]  /*00e0*/  S2R R10, SR_TID.X ;  /* 0x00000000000a7919 */ /* 0x000e220000002100 */
[----:B------:R-:W-:Y:S02]  /*00f0*/  IMAD.MOV.U32 R26, RZ, RZ, 0x7f800000 ;  /* 0x7f800000ff1a7424 */ /* 0x000fe400078e00ff */
[----:B------:R-:W-:-:S02]  /*0100*/  IMAD.MOV.U32 R19, RZ, RZ, -0x1000 ;  /* 0xfffff000ff137424 */ /* 0x000fc400078e00ff */
[----:B------:R-:W-:Y:S02]  /*0110*/  IMAD.MOV.U32 R32, RZ, RZ, -0x1 ;  /* 0xffffffffff207424 */ /* 0x000fe400078e00ff */
[----:B------:R-:W-:Y:S02]  /*0120*/  IMAD.MOV.U32 R29, RZ, RZ, 0x7f800000 ;  /* 0x7f800000ff1d7424 */ /* 0x000fe400078e00ff */
[----:B------:R-:W-:Y:S02]  /*0130*/  IMAD.MOV.U32 R30, RZ, RZ, 0x7f800000 ;  /* 0x7f800000ff1e7424 */ /* 0x000fe400078e00ff */
[----:B------:R-:W-:Y:S02]  /*0140*/  IMAD.MOV.U32 R31, RZ, RZ, 0x7f800000 ;  /* 0x7f800000ff1f7424 */ /* 0x000fe400078e00ff */
[----:B------:R-:W-:Y:S02]  /*0150*/  IMAD.MOV.U32 R27, RZ, RZ, -0x800000 ;  /* 0xff800000ff1b7424 */ /* 0x000fe400078e00ff */
[----:B------:R-:W-:-:S02]  /*0160*/  IMAD.MOV.U32 R28, RZ, RZ, -0x800000 ;  /* 0xff800000ff1c7424 */ /* 0x000fc400078e00ff */
[----:B------:R-:W-:Y:S01]  /*0170*/  IMAD.MOV.U32 R22, RZ, RZ, -0x800000 ;  /* 0xff800000ff167424 */ /* 0x000fe200078e00ff */
[----:B0-----:R-:W-:-:S05]  /*0180*/  LOP3.LUT R11, R10, 0x3ff, RZ, 0xc0, !PT ;  /* 0x000003ff0a0b7812 */ /* 0x001fca00078ec0ff */
[----:B------:R-:W-:-:S04]  /*0190*/  IMAD.WIDE.U32 R14, R11, R20, c[0x0][0x180] ;  /* 0x000060000b0e7625 */ /* 0x000fc800078e0014 */
[----:B------:R-:W-:-:S04]  /*01a0*/  IMAD.WIDE.U32 R20, R11, R20, c[0x0][0x178] ;  /* 0x00005e000b147625 */ /* 0x000fc800078e0014 */
[----:B------:R-:W-:Y:S02]  /*01b0*/  IMAD.MOV.U32 R16, RZ, RZ, R20 ;  /* 0x000000ffff107224 */ /* 0x000fe400078e0014 */
[----:B--2---:R-:W-:-:S05]  /*01c0*/  IMAD.U32 R7, R0, 0x10000, RZ ;  /* 0x0001000000077824 */ /* 0x004fca00078e00ff */
[----:B------:R-:W-:Y:S01]  /*01d0*/  FSETP.GE.AND P0, PT, R7, RZ, PT ;  /* 0x000000ff0700720b */ /* 0x000fe20003f06000 */
[----:B---3--:R-:W-:-:S03]  /*01e0*/  IMAD.U32 R7, R6, 0x10000, RZ ;  /* 0x0001000006077824 */ /* 0x008fc600078e00ff */
[----:B------:R-:W-:Y:S02]  /*01f0*/  SEL R0, R0, RZ, !P0 ;  /* 0x000000ff00007207 */ /* 0x000fe40004000000 */
[----:B------:R-:W-:-:S03]  /*0200*/  FSETP.GTU.AND P0, PT, R7, RZ, PT ;  /* 0x000000ff0700720b */ /* 0x000fc60003f0c000 */
[----:B------:R-:W-:Y:S01]  /*0210*/  IMAD.U32 R0, R0, 0x10000, RZ ;  /* 0x0001000000007824 */ /* 0x000fe200078e00ff */
[----:B------:R-:W-:-:S03]  /*0220*/  SEL R6, R6, RZ, P0 ;  /* 0x000000ff06067207 */ /* 0x000fc60000000000 */
[----:B------:R-:W-:Y:S02]  /*0230*/  FADD R0, RZ, -R0 ;  /* 0x80000000ff007221 */ /* 0x000fe40000000000 */
[----:B------:R-:W-:-:S03]  /*0240*/  IMAD.U32 R3, R6, 0x10000, RZ ;  /* 0x0001000006037824 */ /* 0x000fc600078e00ff */
[C---:B------:R-:W-:Y:S02]  /*0250*/  FSETP.NAN.AND P2, PT, R0.reuse, R0, PT ;  /* 0x000000000000720b */ /* 0x040fe40003f48000 */
[----:B------:R-:W-:-:S11]  /*0260*/  FSETP.GT.AND P0, PT, R0, R3, PT ;  /* 0x000000030000720b */ /* 0x000fd60003f04000 */
[----:B------:R-:W-:-:S05]  /*0270*/  @!P2 FSEL R0, R0, R3, P0 ;  /* 0x000000030000a208 */ /* 0x000fca0000000000 */
[----:B------:R-:W-:Y:S01]  /*0280*/  FMUL R17, R0, 0.0078740157186985015869 ;  /* 0x3c01020400117820 */ /* 0x000fe20000400000 */
[----:B------:R-:W-:-:S04]  /*0290*/  IMAD.SHL.U32 R0, R10, 0x4, RZ ;  /* 0x000000040a007824 */ /* 0x000fc800078e00ff */
[C---:B------:R-:W-:Y:S02]  /*02a0*/  FSETP.GT.AND P0, PT, R17.reuse, 9.9999997473787516356e-06, PT ;  /* 0x3727c5ac1100780b */ /* 0x040fe40003f04000 */
[----:B------:R-:W-:Y:S02]  /*02b0*/  LOP3.LUT R0, R0, 0xffc, RZ, 0xc0, !PT ;  /* 0x00000ffc00007812 */ /* 0x000fe400078ec0ff */
[----:B------:R-:W-:-:S03]  /*02c0*/  FSETP.NAN.AND P2, PT, R17, R17, PT ;  /* 0x000000111100720b */ /* 0x000fc60003f48000 */
[----:B------:R-:W-:-:S06]  /*02d0*/  IMAD R8, R9, 0x3000, R0 ;  /* 0x0000300009087824 */ /* 0x000fcc00078e0200 */
[----:B------:R-:W-:Y:S02]  /*02e0*/  @!P0 FSEL R17, R17, 9.9999997473787516356e-06, P2 ;  /* 0x3727c5ac11118808 */ /* 0x000fe40001000000 */
.L_x_12:
[----:B------:R-:W-:Y:S01]  /*02f0*/  IADD3 R20, R8, 0x1000, R19 ;  /* 0x0000100008147810 */ /* 0x000fe20007ffe013 */
[----:B------:R-:W-:Y:S01]  /*0300*/  IMAD.MOV.U32 R25, RZ, RZ, 0x4 ;  /* 0x00000004ff197424 */ /* 0x000fe200078e00ff */
[----:B------:R-:W-:Y:S01]  /*0310*/  CS2R R4, SRZ ;  /* 0x0000000000047805 */ /* 0x000fe2000001ff00 */
[----:B------:R-:W-:Y:S01]  /*0320*/  CS2R R6, SRZ ;  /* 0x0000000000067805 */ /* 0x000fe2000001ff00 */
[----:B------:R-:W-:Y:S01]  /*0330*/  IMAD.MOV.U32 R2, RZ, RZ, R16 ;  /* 0x000000ffff027224 */ /* 0x000fe200078e0010 */
[----:B------:R-:W2:Y:S01]  /*0340*/  LDG.E.EL.64 R12, [R14.64] ;  /* 0x000000040e0c7981 */ /* 0x000ea2000c2e1b00 */
[----:B------:R-:W-:-:S04]  /*0350*/  IMAD.WIDE R24, R20, R25, c[0x0][0x160] ;  /* 0x0000580014187625 */ /* 0x000fc800078e0219 */
[----:B------:R-:W-:Y:S01]  /*0360*/  IMAD.MOV.U32 R3, RZ, RZ, R21 ;  /* 0x000000ffff037224 */ /* 0x000fe200078e0015 */
[----:B------:R0:W3:Y:S05]  /*0370*/  @!P1 LDG.E.EF.128 R4, [R24.64] ;  /* 0x0000000418049981 */ /* 0x0000ea000c0e1d00 */
[----:B------:R-:W4:Y:S01]  /*0380*/  LDG.E.EL.64 R2, [R2.64] ;  /* 0x0000000402027981 */ /* 0x000f22000c2e1b00 */
[----:B------:R-:W-:Y:S01]  /*0390*/  IADD3 R19, P0, R19, 0x1000, RZ ;  /* 0x0000100013137810 */ /* 0x000fe20007f1e0ff */
[----:B------:R-:W-:Y:S04]  /*03a0*/  BSSY B0, `(.L_x_0) ;  /* 0x0000026000007945 */ /* 0x000fe80003800000 */
[----:B------:R-:W-:Y:S01]  /*03b0*/  IMAD.X R32, RZ, RZ, R32, P0 ;  /* 0x000000ffff207224 */ /* 0x000fe200000e0620 */
[----:B------:R-:W-:Y:S01]  /*03c0*/  ISETP.GE.U32.AND P0, PT, R19, 0x2000, PT ;  /* 0x000020001300780c */ /* 0x000fe20003f06070 */
[----:B0-----:R-:W-:-:S02]  /*03d0*/  IMAD.MOV.U32 R24, RZ, RZ, R29 ;  /* 0x000000ffff187224 */ /* 0x001fc400078e001d */
[----:B------:R-:W-:Y:S01]  /*03e0*/  IMAD.MOV.U32 R29, RZ, RZ, R30 ;  /* 0x000000ffff1d7224 */ /* 0x000fe200078e001e */
[----:B------:R-:W-:Y:S01]  /*03f0*/  ISETP.GE.U32.AND.EX P0, PT, R32, RZ, PT, P0 ;  /* 0x000000ff2000720c */ /* 0x000fe20003f06100 */
[----:B------:R-:W-:Y:S02]  /*0400*/  IMAD.MOV.U32 R25, RZ, RZ, R31 ;  /* 0x000000ffff197224 */ /* 0x000fe400078e001f */
[----:B--2---:R-:W-:Y:S01]  /*0410*/  IMAD.U32 R33, R12, 0x10000, RZ ;  /* 0x000100000c217824 */ /* 0x004fe200078e00ff */
[----:B---3--:R-:W-:Y:S01]  /*0420*/  I2FP.F32.S32 R0, R4 ;  /* 0x0000000400007245 */ /* 0x008fe20000201400 */
[----:B----4-:R-:W-:-:S04]  /*0430*/  IMAD.U32 R4, R2, 0x10000, RZ ;  /* 0x0001000002047824 */ /* 0x010fc800078e00ff */
[----:B------:R-:W-:-:S04]  /*0440*/  FMUL R0, R17, R0 ;  /* 0x0000000011007220 */ /* 0x000fc80000400000 */
[----:B------:R-:W-:-:S04]  /*0450*/  FFMA R4, R4, R0, R33 ;  /* 0x0000000004047223 */ /* 0x000fc80000000021 */
[----:B------:R-:W-:-:S04]  /*0460*/  FMUL R33, R4, R4 ;  /* 0x0000000404217220 */ /* 0x000fc80000400000 */
[----:B------:R-:W-:-:S04]  /*0470*/  FMUL R33, R4, R33 ;  /* 0x0000002104217220 */ /* 0x000fc80000400000 */
[----:B------:R-:W-:-:S04]  /*0480*/  FFMA R33, R33, 0.044714998453855514526, R4 ;  /* 0x3d37271321217823 */ /* 0x000fc80000000004 */
[----:B------:R-:W-:-:S04]  /*0490*/  FMUL R33, R33, 0.79788458347320556641 ;  /* 0x3f4c422a21217820 */ /* 0x000fc80000400000 */
[----:B------:R-:W-:-:S05]  /*04a0*/  FADD.FTZ R34, |R33|, -RZ ;  /* 0x800000ff21227221 */ /* 0x000fca0000010200 */
[----:B------:R-:W-:Y:S02]  /*04b0*/  FSETP.GE.AND P2, PT, R34, 0.60000002384185791016, PT ;  /* 0x3f19999a2200780b */ /* 0x000fe40003f46000 */
[----:B------:R-:W-:-:S04]  /*04c0*/  PRMT R12, R2, 0x7632, R12 ;  /* 0x00007632020c7816 */ /* 0x000fc8000000000c */
[----:B------:R-:W-:-:S07]  /*04d0*/  PRMT R30, R12, 0x7632, R30 ;  /* 0x000076320c1e7816 */ /* 0x000fce000000001e */
[----:B------:R-:W-:Y:S05]  /*04e0*/  @!P2 BRA `(.L_x_1) ;  /* 0x000000a00000a947 */ /* 0x000fea0003800000 */
[C---:B------:R-:W-:Y:S01]  /*04f0*/  FMUL R0, R34.reuse, 2.8853900432586669922 ;  /* 0x4038aa3b22007820 */ /* 0x040fe20000400000 */
[----:B------:R-:W-:Y:S01]  /*0500*/  IMAD.MOV.U32 R2, RZ, RZ, 0x3f800000 ;  /* 0x3f800000ff027424 */ /* 0x000fe200078e00ff */
[----:B------:R-:W-:-:S04]  /*0510*/  FSETP.GE.AND P2, PT, R34, 9.010913848876953125, PT ;  /* 0x41102cb42200780b */ /* 0x000fc80003f46000 */
[----:B------:R-:W0:Y:S02]  /*0520*/  MUFU.EX2 R0, R0 ;  /* 0x0000000000007308 */ /* 0x000e240000000800 */
[----:B0-----:R-:W-:-:S06]  /*0530*/  FADD R31, R0, 1 ;  /* 0x3f800000001f7421 */ /* 0x001fcc0000000000 */
[----:B------:R-:W0:Y:S02]  /*0540*/  MUFU.RCP R31, R31 ;  /* 0x0000001f001f7308 */ /* 0x000e240000001000 */
[----:B0-----:R-:W-:-:S05]  /*0550*/  FFMA.FTZ R2, R31, -2, R2 ;  /* 0xc00000001f027823 */ /* 0x001fca0000010002 */
[----:B------:R-:W-:-:S04]  /*0560*/  FSEL R2, R2, 1, !P2 ;  /* 0x3f80000002027808 */ /* 0x000fc80005000000 */
[----:B------:R-:W-:Y:S01]  /*0570*/  LOP3.LUT R2, R2, 0x80000000, R33, 0xf8, !PT ;  /* 0x8000000002027812 */ /* 0x000fe200078ef821 */
[----:B------:R-:W-:Y:S05]  /*0580*/  BRA `(.L_x_2) ;  /* 0x0000007000007947 */ /* 0x000fea0003800000 */
.L_x_1:
[----:B------:R-:W-:Y:S01]  /*0590*/  IMAD.MOV.U32 R0, RZ, RZ, 0x3c80f082 ;  /* 0x3c80f082ff007424 */ /* 0x000fe200078e00ff */
[----:B------:R-:W-:-:S04]  /*05a0*/  FMUL R31, R33, R33 ;  /* 0x00000021211f7220 */ /* 0x000fc80000400000 */
[----:B------:R-:W-:-:S04]  /*05b0*/  FFMA.FTZ R0, R31, R0, -0.052303962409496307373 ;  /* 0xbd563cae1f007423 */ /* 0x000fc80000010000 */
[----:B------:R-:W-:-:S04]  /*05c0*/  FFMA.FTZ R0, R31, R0, 0.1331529766321182251 ;  /* 0x3e0859411f007423 */ /* 0x000fc80000010000 */
[----:B------:R-:W-:-:S04]  /*05d0*/  FFMA.FTZ R0, R31, R0, -0.33332768082618713379 ;  /* 0xbeaaa9ed1f007423 */ /* 0x000fc80000010000 */
[----:B------:R-:W-:-:S04]  /*05e0*/  FFMA.FTZ R0, R31, R0, RZ ;  /* 0x000000001f007223 */ /* 0x000fc800000100ff */
[----:B------:R-:W-:Y:S02]  /*05f0*/  FFMA.FTZ R2, R33, R0, R33 ;  /* 0x0000000021027223 */ /* 0x000fe40000010021 */
.L_x_2:
[----:B------:R-:W-:Y:S05]  /*0600*/  BSYNC B0 ;  /* 0x0000000000007941 */ /* 0x000fea0003800000 */
.L_x_0:
[----:B------:R-:W-:Y:S01]  /*0610*/  I2FP.F32.S32 R0, R5 ;  /* 0x0000000500007245 */ /* 0x000fe20000201400 */
[----:B------:R-:W-:Y:S01]  /*0620*/  IMAD.U32 R5, R12, 0x10000, RZ ;  /* 0x000100000c057824 */ /* 0x000fe200078e00ff */
[----:B------:R-:W-:Y:S01]  /*0630*/  I2FP.F32.S32 R12, R6 ;  /* 0x00000006000c7245 */ /* 0x000fe20000201400 */
[----:B------:R-:W-:Y:S01]  /*0640*/  IMAD.U32 R30, R30, 0x10000, RZ ;  /* 0x000100001e1e7824 */ /* 0x000fe200078e00ff */
[----:B------:R-:W-:Y:S01]  /*0650*/  BSSY B0, `(.L_x_3) ;  /* 0x000002b000007945 */ /* 0x000fe20003800000 */
[----:B------:R-:W-:Y:S01]  /*0660*/  FMUL R0, R17, R0 ;  /* 0x0000000011007220 */ /* 0x000fe20000400000 */
[----:B------:R-:W-:Y:S01]  /*0670*/  IMAD.U32 R6, R3, 0x10000, RZ ;  /* 0x0001000003067824 */ /* 0x000fe200078e00ff */
[----:B------:R-:W-:Y:S02]  /*0680*/  FMUL R12, R17, R12 ;  /* 0x0000000c110c7220 */ /* 0x000fe40000400000 */
[----:B------:R-:W-:Y:S01]  /*0690*/  FFMA R5, R5, R0, R30 ;  /* 0x0000000005057223 */ /* 0x000fe2000000001e */
[----:B------:R-:W-:-:S03]  /*06a0*/  I2FP.F32.S32 R30, R7 ;  /* 0x00000007001e7245 */ /* 0x000fc60000201400 */
[----:B------:R-:W-:Y:S02]  /*06b0*/  FMUL R0, R5, R5 ;  /* 0x0000000505007220 */ /* 0x000fe40000400000 */
[----:B------:R-:W-:Y:S02]  /*06c0*/  FMUL R7, R17, R30 ;  /* 0x0000001e11077220 */ /* 0x000fe40000400000 */
[----:B------:R-:W-:Y:S01]  /*06d0*/  FMUL R34, R5, R0 ;  /* 0x0000000005227220 */ /* 0x000fe20000400000 */
[----:B------:R-:W-:Y:S02]  /*06e0*/  PRMT R0, R3, 0x7632, R0 ;  /* 0x0000763203007816 */ /* 0x000fe40000000000 */
[C---:B------:R-:W-:Y:S01]  /*06f0*/  PRMT R3, R13.reuse, 0x7632, R3 ;  /* 0x000076320d037816 */ /* 0x040fe20000000003 */
[----:B------:R-:W-:Y:S01]  /*0700*/  FFMA R34, R34, 0.044714998453855514526, R5 ;  /* 0x3d37271322227823 */ /* 0x000fe20000000005 */
[----:B------:R-:W-:Y:S02]  /*0710*/  IMAD.U32 R13, R13, 0x10000, RZ ;  /* 0x000100000d0d7824 */ /* 0x000fe400078e00ff */
[----:B------:R-:W-:Y:S01]  /*0720*/  IMAD.U32 R0, R0, 0x10000, RZ ;  /* 0x0001000000007824 */ /* 0x000fe200078e00ff */
[----:B------:R-:W-:Y:S01]  /*0730*/  FMUL R34, R34, 0.79788458347320556641 ;  /* 0x3f4c422a22227820 */ /* 0x000fe20000400000 */
[----:B------:R-:W-:Y:S01]  /*0740*/  IMAD.U32 R3, R3, 0x10000, RZ ;  /* 0x0001000003037824 */ /* 0x000fe200078e00ff */
[----:B------:R-:W-:-:S02]  /*0750*/  FFMA R6, R6, R12, R13 ;  /* 0x0000000c06067223 */ /* 0x000fc4000000000d */
[----:B------:R-:W-:Y:S01]  /*0760*/  FADD.FTZ R31, |R34|, -RZ ;  /* 0x800000ff221f7221 */ /* 0x000fe20000010200 */
[----:B------:R-:W-:Y:S01]  /*0770*/  FFMA R7, R0, R7, R3 ;  /* 0x0000000700077223 */ /* 0x000fe20000000003 */
[----:B------:R-:W-:-:S03]  /*0780*/  FMUL R3, R6, R6 ;  /* 0x0000000606037220 */ /* 0x000fc60000400000 */
[----:B------:R-:W-:Y:S01]  /*0790*/  FSETP.GE.AND P2, PT, R31, 0.60000002384185791016, PT ;  /* 0x3f19999a1f00780b */ /* 0x000fe20003f46000 */
[----:B------:R-:W-:Y:S01]  /*07a0*/  FMUL R0, R7, R7 ;  /* 0x0000000707007220 */ /* 0x000fe20000400000 */
[----:B------:R-:W-:-:S03]  /*07b0*/  FMUL R3, R6, R3 ;  /* 0x0000000306037220 */ /* 0x000fc60000400000 */
[----:B------:R-:W-:Y:S01]  /*07c0*/  FMUL R30, R7, R0 ;  /* 0x00000000071e7220 */ /* 0x000fe20000400000 */
[----:B------:R-:W-:-:S07]  /*07d0*/  FFMA R13, R3, 0.044714998453855514526, R6 ;  /* 0x3d372713030d7823 */ /* 0x000fce0000000006 */
        /* <DEDUP_REMOVED lines=11> */
.L_x_4:
[----:B------:R-:W-:Y:S01]  /*0890*/  IMAD.MOV.U32 R0, RZ, RZ, 0x3c80f082 ;  /* 0x3c80f082ff007424 */ /* 0x000fe200078e00ff */
[----:B------:R-:W-:-:S04]  /*08a0*/  FMUL R3, R34, R34 ;  /* 0x0000002222037220 */ /* 0x000fc80000400000 */
[----:B------:R-:W-:-:S04]  /*08b0*/  FFMA.FTZ R0, R3, R0, -0.052303962409496307373 ;  /* 0xbd563cae03007423 */ /* 0x000fc80000010000 */
[----:B------:R-:W-:-:S04]  /*08c0*/  FFMA.FTZ R0, R3, R0, 0.1331529766321182251 ;  /* 0x3e08594103007423 */ /* 0x000fc80000010000 */
[----:B------:R-:W-:-:S04]  /*08d0*/  FFMA.FTZ R0, R3, R0, -0.33332768082618713379 ;  /* 0xbeaaa9ed03007423 */ /* 0x000fc80000010000 */
[----:B------:R-:W-:-:S04]  /*08e0*/  FFMA.FTZ R0, R3, R0, RZ ;  /* 0x0000000003007223 */ /* 0x000fc800000100ff */
[----:B------:R-:W-:Y:S02]  /*08f0*/  FFMA.FTZ R3, R34, R0, R34 ;  /* 0x0000000022037223 */ /* 0x000fe40000010022 */
.L_x_5:
[----:B------:R-:W-:Y:S05]  /*0900*/  BSYNC B0 ;  /* 0x0000000000007941 */ /* 0x000fea0003800000 */
.L_x_3:
[----:B------:R-:W-:Y:S01]  /*0910*/  FMUL R31, R13, 0.79788458347320556641 ;  /* 0x3f4c422a0d1f7820 */ /* 0x000fe20000400000 */
[----:B------:R-:W-:Y:S01]  /*0920*/  BSSY B0, `(.L_x_6) ;  /* 0x0000016000007945 */ /* 0x000fe20003800000 */
[----:B------:R-:W-:Y:S02]  /*0930*/  FFMA R30, R30, 0.044714998453855514526, R7 ;  /* 0x3d3727131e1e7823 */ /* 0x000fe40000000007 */
[----:B------:R-:W-:-:S05]  /*0940*/  FADD.FTZ R33, |R31|, -RZ ;  /* 0x800000ff1f217221 */ /* 0x000fca0000010200 */
[----:B------:R-:W-:-:S13]  /*0950*/  FSETP.GE.AND P2, PT, R33, 0.60000002384185791016, PT ;  /* 0x3f19999a2100780b */ /* 0x000fda0003f46000 */
        /* <DEDUP_REMOVED lines=11> */
.L_x_7:
[----:B------:R-:W-:Y:S01]  /*0a10*/  IMAD.MOV.U32 R0, RZ, RZ, 0x3c80f082 ;  /* 0x3c80f082ff007424 */ /* 0x000fe200078e00ff */
[----:B------:R-:W-:-:S04]  /*0a20*/  FMUL R13, R31, R31 ;  /* 0x0000001f1f0d7220 */ /* 0x000fc80000400000 */
[----:B------:R-:W-:-:S04]  /*0a30*/  FFMA.FTZ R0, R13, R0, -0.052303962409496307373 ;  /* 0xbd563cae0d007423 */ /* 0x000fc80000010000 */
[----:B------:R-:W-:-:S04]  /*0a40*/  FFMA.FTZ R0, R13, R0, 0.1331529766321182251 ;  /* 0x3e0859410d007423 */ /* 0x000fc80000010000 */
[----:B------:R-:W-:-:S04]  /*0a50*/  FFMA.FTZ R0, R13, R0, -0.33332768082618713379 ;  /* 0xbeaaa9ed0d007423 */ /* 0x000fc80000010000 */
[----:B------:R-:W-:-:S04]  /*0a60*/  FFMA.FTZ R0, R13, R0, RZ ;  /* 0x000000000d007223 */ /* 0x000fc800000100ff */
[----:B------:R-:W-:Y:S02]  /*0a70*/  FFMA.FTZ R12, R31, R0, R31 ;  /* 0x000000001f0c7223 */ /* 0x000fe4000001001f */
.L_x_8:
[----:B------:R-:W-:Y:S05]  /*0a80*/  BSYNC B0 ;  /* 0x0000000000007941 */ /* 0x000fea0003800000 */
.L_x_6:
[----:B------:R-:W-:Y:S01]  /*0a90*/  FMUL R39, R30, 0.79788458347320556641 ;  /* 0x3f4c422a1e277820 */ /* 0x000fe20000400000 */
[----:B------:R-:W-:Y:S01]  /*0aa0*/  BSSY B0, `(.L_x_9) ;  /* 0x000001a000007945 */ /* 0x000fe20003800000 */
[----:B------:R-:W-:Y:S01]  /*0ab0*/  SHF.R.S32.HI R31, RZ, 0x1f, R20 ;  /* 0x0000001fff1f7819 */ /* 0x000fe20000011414 */
[----:B------:R-:W-:Y:S01]  /*0ac0*/  FMUL R34, R5, 0.5 ;  /* 0x3f00000005227820 */ /* 0x000fe20000400000 */
[----:B------:R-:W-:Y:S01]  /*0ad0*/  FADD.FTZ R36, |R39|, -RZ ;  /* 0x800000ff27247221 */ /* 0x000fe20000010200 */
[----:B------:R-:W-:Y:S01]  /*0ae0*/  FMUL R33, R4, 0.5 ;  /* 0x3f00000004217820 */ /* 0x000fe20000400000 */
[----:B------:R-:W-:Y:S01]  /*0af0*/  FMUL R35, R7, 0.5 ;  /* 0x3f00000007237820 */ /* 0x000fe20000400000 */
[----:B------:R-:W-:Y:S02]  /*0b00*/  FMUL R37, R6, 0.5 ;  /* 0x3f00000006257820 */ /* 0x000fe40000400000 */
        /* <DEDUP_REMOVED lines=12> */
.L_x_10:
[----:B------:R-:W-:Y:S01]  /*0bd0*/  IMAD.MOV.U32 R0, RZ, RZ, 0x3c80f082 ;  /* 0x3c80f082ff007424 */ /* 0x000fe200078e00ff */
[----:B------:R-:W-:-:S04]  /*0be0*/  FMUL R13, R39, R39 ;  /* 0x00000027270d7220 */ /* 0x000fc80000400000 */
[----:B------:R-:W-:-:S04]  /*0bf0*/  FFMA.FTZ R0, R13, R0, -0.052303962409496307373 ;  /* 0xbd563cae0d007423 */ /* 0x000fc80000010000 */
[----:B------:R-:W-:-:S04]  /*0c00*/  FFMA.FTZ R0, R13, R0, 0.1331529766321182251 ;  /* 0x3e0859410d007423 */ /* 0x000fc80000010000 */
[----:B------:R-:W-:-:S04]  /*0c10*/  FFMA.FTZ R0, R13, R0, -0.33332768082618713379 ;  /* 0xbeaaa9ed0d007423 */ /* 0x000fc80000010000 */
[----:B------:R-:W-:-:S04]  /*0c20*/  FFMA.FTZ R0, R13, R0, RZ ;  /* 0x000000000d007223 */ /* 0x000fc800000100ff */
[----:B------:R-:W-:Y:S02]  /*0c30*/  FFMA.FTZ R0, R0, R39, R39 ;  /* 0x0000002700007223 */ /* 0x000fe40000010027 */
.L_x_11:
[----:B------:R-:W-:Y:S05]  /*0c40*/  BSYNC B0 ;  /* 0x0000000000007941 */ /* 0x000fea0003800000 */
.L_x_9:
[----:B------:R-:W-:Y:S01]  /*0c50*/  FADD R2, R2, 1 ;  /* 0x3f80000002027421 */ /* 0x000fe20000000000 */
[----:B------:R-:W-:Y:S01]  /*0c60*/  FADD R12, R12, 1 ;  /* 0x3f8000000c0c7421 */ /* 0x000fe20000000000 */
[----:B------:R-:W-:Y:S01]  /*0c70*/  FADD R0, R0, 1 ;  /* 0x3f80000000007421 */ /* 0x000fe20000000000 */
[----:B------:R-:W-:Y:S01]  /*0c80*/  FADD R3, R3, 1 ;  /* 0x3f80000003037421 */ /* 0x000fe20000000000 */
[----:B------:R-:W-:Y:S01]  /*0c90*/  FMUL R13, R2, R33 ;  /* 0x00000021020d7220 */ /* 0x000fe20000400000 */
[----:B------:R-:W-:Y:S01]  /*0ca0*/  FMUL R12, R12, R37 ;  /* 0x000000250c0c7220 */ /* 0x000fe20000400000 */
[----:B------:R-:W-:Y:S01]  /*0cb0*/  LEA R2, P2, R20, c[0x0][0x188], 0x2 ;  /* 0x0000620014027a11 */ /* 0x000fe200078410ff */
[----:B------:R-:W-:Y:S01]  /*0cc0*/  FMUL R0, R0, R35 ;  /* 0x0000002300007220 */ /* 0x000fe20000400000 */
[----:B------:R-:W-:Y:S01]  /*0cd0*/  FMUL R30, R3, R34 ;  /* 0x00000022031e7220 */ /* 0x000fe20000400000 */
[----:B------:R-:W-:Y:S02]  /*0ce0*/  FSETP.GEU.AND P5, PT, R29, R13, PT ;  /* 0x0000000d1d00720b */ /* 0x000fe40003fae000 */
[----:B------:R-:W-:-:S02]  /*0cf0*/  FSETP.GEU.AND P4, PT, R26, R12, PT ;  /* 0x0000000c1a00720b */ /* 0x000fc40003f8e000 */
[----:B------:R-:W-:Y:S02]  /*0d00*/  LEA.HI.X R3, R20, c[0x0][0x18c], R31, 0x2, P2 ;  /* 0x0000630014037a11 */ /* 0x000fe400010f141f */
[C---:B------:R-:W-:Y:S02]  /*0d10*/  FSETP.NAN.AND P3, PT, R26.reuse, R26, PT ;  /* 0x0000001a1a00720b */ /* 0x040fe40003f68000 */
[----:B------:R-:W-:Y:S01]  /*0d20*/  FSEL R20, R29, R13, !P5 ;  /* 0x0000000d1d147208 */ /* 0x000fe20006800000 */
[----:B------:R0:W-:Y:S01]  /*0d30*/  @!P1 STG.E.128 [R2.64], R4 ;  /* 0x0000000402009986 */ /* 0x0001e2000c101d04 */
[----:B------:R-:W-:Y:S02]  /*0d40*/  FSEL R31, R26, R12, !P4 ;  /* 0x0000000c1a1f7208 */ /* 0x000fe40006000000 */
[----:B------:R-:W-:Y:S02]  /*0d50*/  FSETP.GEU.AND P5, PT, R24, R0, PT ;  /* 0x000000001800720b */ /* 0x000fe40003fae000 */
[----:B------:R-:W-:-:S02]  /*0d60*/  @!P1 FSEL R26, R26, R31, P3 ;  /* 0x0000001f1a1a9208 */ /* 0x000fc40001800000 */
[----:B------:R-:W-:Y:S02]  /*0d70*/  FSETP.GT.AND P4, PT, R28, R30, PT ;  /* 0x0000001e1c00720b */ /* 0x000fe40003f84000 */
[----:B------:R-:W-:Y:S02]  /*0d80*/  FSEL R31, R24, R0, !P5 ;  /* 0x00000000181f7208 */ /* 0x000fe40006800000 */
[-C--:B------:R-:W-:Y:S02]  /*0d90*/  FSETP.GT.AND P5, PT, R27, R12.reuse, PT ;  /* 0x0000000c1b00720b */ /* 0x080fe40003fa4000 */
[----:B------:R-:W-:Y:S02]  /*0da0*/  FSETP.NAN.AND P2, PT, R29, R29, PT ;  /* 0x0000001d1d00720b */ /* 0x000fe40003f48000 */
[----:B------:R-:W-:Y:S02]  /*0db0*/  FSEL R12, R27, R12, P5 ;  /* 0x0000000c1b0c7208 */ /* 0x000fe40002800000 */
[----:B------:R-:W-:-:S02]  /*0dc0*/  FSETP.GEU.AND P6, PT, R25, R30, PT ;  /* 0x0000001e1900720b */ /* 0x000fc40003fce000 */
[----:B0-----:R-:W-:Y:S02]  /*0dd0*/  FSEL R3, R28, R30, P4 ;  /* 0x0000001e1c037208 */ /* 0x001fe40002000000 */
[----:B------:R-:W-:Y:S02]  /*0de0*/  FSETP.NAN.AND P4, PT, R27, R27, PT ;  /* 0x0000001b1b00720b */ /* 0x000fe40003f88000 */
[----:B------:R-:W-:Y:S02]  /*0df0*/  @!P1 FSEL R29, R29, R20, P2 ;  /* 0x000000141d1d9208 */ /* 0x000fe40001000000 */
[----:B------:R-:W-:Y:S02]  /*0e00*/  @!P1 FSEL R27, R27, R12, P4 ;  /* 0x0000000c1b1b9208 */ /* 0x000fe40002000000 */
[----:B------:R-:W-:Y:S02]  /*0e10*/  FSETP.GT.AND P4, PT, R23, R0, PT ;  /* 0x000000001700720b */ /* 0x000fe40003f84000 */
[----:B------:R-:W-:-:S02]  /*0e20*/  FSETP.GT.AND P5, PT, R22, R13, PT ;  /* 0x0000000d1600720b */ /* 0x000fc40003fa4000 */
[----:B------:R-:W-:Y:S02]  /*0e30*/  FSETP.NAN.AND P3, PT, R24, R24, PT ;  /* 0x000000181800720b */ /* 0x000fe40003f68000 */
[C---:B------:R-:W-:Y:S02]  /*0e40*/  FSETP.NAN.AND P2, PT, R25.reuse, R25, PT ;  /* 0x000000191900720b */ /* 0x040fe40003f48000 */
[----:B------:R-:W-:Y:S01]  /*0e50*/  FSEL R20, R25, R30, !P6 ;  /* 0x0000001e19147208 */ /* 0x000fe20007000000 */
[----:B------:R-:W-:Y:S01]  /*0e60*/  IMAD.MOV.U32 R30, RZ, RZ, R29 ;  /* 0x000000ffff1e7224 */ /* 0x000fe200078e001d */
[----:B------:R-:W-:Y:S02]  /*0e70*/  FSEL R0, R23, R0, P4 ;  /* 0x0000000017007208 */ /* 0x000fe40002000000 */
[----:B------:R-:W-:Y:S02]  /*0e80*/  FSEL R13, R22, R13, P5 ;  /* 0x0000000d160d7208 */ /* 0x000fe40002800000 */
[----:B------:R-:W-:-:S02]  /*0e90*/  @!P1 FSEL R24, R24, R31, P3 ;  /* 0x0000001f18189208 */ /* 0x000fc40001800000 */
[----:B------:R-:W-:Y:S02]  /*0ea0*/  @!P1 FSEL R25, R25, R20, P2 ;  /* 0x0000001419199208 */ /* 0x000fe40001000000 */
[----:B------:R-:W-:Y:S01]  /*0eb0*/  IADD3 R14, P4, R14, 0x2000, RZ ;  /* 0x000020000e0e7810 */ /* 0x000fe20007f9e0ff */
[----:B------:R-:W-:Y:S01]  /*0ec0*/  IMAD.MOV.U32 R29, RZ, RZ, R24 ;  /* 0x000000ffff1d7224 */ /* 0x000fe200078e0018 */
[----:B------:R-:W-:Y:S01]  /*0ed0*/  IADD3 R16, P5, R16, 0x2000, RZ ;  /* 0x0000200010107810 */ /* 0x000fe20007fbe0ff */
[----:B------:R-:W-:Y:S01]  /*0ee0*/  IMAD.MOV.U32 R31, RZ, RZ, R25 ;  /* 0x000000ffff1f7224 */ /* 0x000fe200078e0019 */
[----:B------:R-:W-:Y:S01]  /*0ef0*/  FSETP.NAN.AND P6, PT, R28, R28, PT ;  /* 0x0000001c1c00720b */ /* 0x000fe20003fc8000 */
[----:B------:R-:W-:Y:S01]  /*0f00*/  IMAD.X R15, RZ, RZ, R15, P4 ;  /* 0x000000ffff0f7224 */ /* 0x000fe200020e060f */
[----:B------:R-:W-:Y:S01]  /*0f10*/  FSETP.NAN.AND P3, PT, R23, R23, PT ;  /* 0x000000171700720b */ /* 0x000fe20003f68000 */
[----:B------:R-:W-:Y:S01]  /*0f20*/  IMAD.X R21, RZ, RZ, R21, P5 ;  /* 0x000000ffff157224 */ /* 0x000fe200028e0615 */
[----:B------:R-:W-:-:S02]  /*0f30*/  FSETP.NAN.AND P2, PT, R22, R22, PT ;  /* 0x000000161600720b */ /* 0x000fc40003f48000 */
[----:B------:R-:W-:Y:S02]  /*0f40*/  @!P1 FSEL R28, R28, R3, P6 ;  /* 0x000000031c1c9208 */ /* 0x000fe40003000000 */
[----:B------:R-:W-:Y:S02]  /*0f50*/  @!P1 FSEL R23, R23, R0, P3 ;  /* 0x0000000017179208 */ /* 0x000fe40001800000 */
[----:B------:R-:W-:Y:S01]  /*0f60*/  @!P1 FSEL R22, R22, R13, P2 ;  /* 0x0000000d16169208 */ /* 0x000fe20001000000 */
[----:B------:R-:W-:Y:S05]  /*0f70*/  @!P0 BRA `(.L_x_12) ;  /* 0xfffff37000008947 */ /* 0x000fea000383ffff */
[C---:B------:R-:W-:Y:S01]  /*0f80*/  FSETP.NAN.AND P0, PT, R30.reuse, R30, PT ;  /* 0x0000001e1e00720b */ /* 0x040fe20003f08000 */
[----:B------:R-:W-:Y:S01]  /*0f90*/  IMAD.SHL.U32 R6, R9, 0x2, RZ ;  /* 0x0000000209067824 */ /* 0x000fe200078e00ff */
[CC--:B------:R-:W-:Y:S02]  /*0fa0*/  FSETP.GEU.AND P2, PT, R30.reuse, R31.reuse, PT ;  /* 0x0000001f1e00720b */ /* 0x0c0fe40003f4e000 */
[----:B------:R-:W-:Y:S02]  /*0fb0*/  FSEL R31, R30, R31, P0 ;  /* 0x0000001f1e1f7208 */ /* 0x000fe40000000000 */
[----:B------:R-:W-:-:S02]  /*0fc0*/  SHF.R.U32.HI R0, RZ, 0x3, R10 ;  /* 0x00000003ff007819 */ /* 0x000fc4000001160a */
[----:B------:R-:W-:Y:S02]  /*0fd0*/  FSEL R30, R30, R31, !P2 ;  /* 0x0000001f1e1e7208 */ /* 0x000fe40005000000 */
[----:B------:R-:W-:Y:S01]  /*0fe0*/  SHF.L.U64.HI R18, R9, 0x1, R18 ;  /* 0x0000000109127819 */ /* 0x000fe20000010212 */
[----:B------:R-:W-:Y:S01]  /*0ff0*/  IMAD.MOV.U32 R9, RZ, RZ, 0x3f800000 ;  /* 0x3f800000ff097424 */ /* 0x000fe200078e00ff */
[C---:B------:R-:W-:Y:S02]  /*1000*/  FSETP.GEU.AND P2, PT, R30.reuse, R26, PT ;  /* 0x0000001a1e00720b */ /* 0x040fe40003f4e000 */
[----:B------:R-:W-:-:S11]  /*1010*/  FSETP.NAN.AND P0, PT, R30, R30, PT ;  /* 0x0000001e1e00720b */ /* 0x000fd60003f08000 */
[----:B------:R-:W-:-:S04]  /*1020*/  @P2 FSEL R30, R30, R26, P0 ;  /* 0x0000001a1e1e2208 */ /* 0x000fc80000000000 */
[C---:B------:R-:W-:Y:S02]  /*1030*/  FSETP.GEU.AND P2, PT, R30.reuse, R29, PT ;  /* 0x0000001d1e00720b */ /* 0x040fe40003f4e000 */
[----:B------:R-:W-:-:S11]  /*1040*/  FSETP.NAN.AND P0, PT, R30, R30, PT ;  /* 0x0000001e1e00720b */ /* 0x000fd60003f08000 */
[----:B------:R-:W-:-:S04]  /*1050*/  @P2 FSEL R30, R30, R29, P0 ;  /* 0x0000001d1e1e2208 */ /* 0x000fc80000000000 */
[C---:B------:R-:W-:Y:S01]  /*1060*/  FSETP.NAN.AND P0, PT, R30.reuse, R30, PT ;  /* 0x0000001e1e00720b */ /* 0x040fe20003f08000 */
[----:B------:R-:W0:Y:S02]  /*1070*/  SHFL.BFLY PT, R3, R30, 0x10, 0x1f ;  /* 0x0e001f001e037f89 */ /* 0x000e2400000e0000 */
[----:B0-----:R-:W-:-:S10]  /*1080*/  FSETP.GEU.AND P2, PT, R30, R3, PT ;  /* 0x000000031e00720b */ /* 0x001fd40003f4e000 */
[----:B------:R-:W-:-:S04]  /*1090*/  @!P0 FSEL R30, R30, R3, !P2 ;  /* 0x000000031e1e8208 */ /* 0x000fc80005000000 */
[C---:B------:R-:W-:Y:S01]  /*10a0*/  FSETP.NAN.AND P0, PT, R30.reuse, R30, PT ;  /* 0x0000001e1e00720b */ /* 0x040fe20003f08000 */
[----:B------:R-:W0:Y:S02]  /*10b0*/  SHFL.BFLY PT, R3, R30, 0x8, 0x1f ;  /* 0x0d001f001e037f89 */ /* 0x000e2400000e0000 */
[----:B0-----:R-:W-:-:S13]  /*10c0*/  FSETP.GEU.AND P2, PT, R30, R3, PT ;  /* 0x000000031e00720b */ /* 0x001fda0003f4e000 */
[----:B------:R-:W-:-:S04]  /*10d0*/  @P2 FSEL R30, R30, R3, P0 ;  /* 0x000000031e1e2208 */ /* 0x000fc80000000000 */
[C---:B------:R-:W-:Y:S01]  /*10e0*/  FSETP.NAN.AND P0, PT, R30.reuse, R30, PT ;  /* 0x0000001e1e00720b */ /* 0x040fe20003f08000 */
[----:B------:R-:W0:Y:S02]  /*10f0*/  SHFL.BFLY PT, R3, R30, 0x4, 0x1f ;  /* 0x0c801f001e037f89 */ /* 0x000e2400000e0000 */
[----:B0-----:R-:W-:-:S13]  /*1100*/  FSETP.GEU.AND P2, PT, R30, R3, PT ;  /* 0x000000031e00720b */ /* 0x001fda0003f4e000 */
[----:B------:R-:W-:-:S04]  /*1110*/  @P2 FSEL R30, R30, R3, P0 ;  /* 0x000000031e1e2208 */ /* 0x000fc80000000000 */
[C---:B------:R-:W-:Y:S01]  /*1120*/  FSETP.NAN.AND P0, PT, R30.reuse, R30, PT ;  /* 0x0000001e1e00720b */ /* 0x040fe20003f08000 */
[----:B------:R-:W0:Y:S02]  /*1130*/  SHFL.BFLY PT, R3, R30, 0x2, 0x1f ;  /* 0x0c401f001e037f89 */ /* 0x000e2400000e0000 */
[----:B0-----:R-:W-:-:S13]  /*1140*/  FSETP.GEU.AND P2, PT, R30, R3, PT ;  /* 0x000000031e00720b */ /* 0x001fda0003f4e000 */
[----:B------:R-:W-:Y:S02]  /*1150*/  @P2 FSEL R30, R30, R3, P0 ;  /* 0x000000031e1e2208 */ /* 0x000fe40000000000 */
[----:B------:R-:W-:Y:S02]  /*1160*/  LOP3.LUT P0, RZ, R10, 0x1f, RZ, 0xc0, !PT ;  /* 0x0000001f0aff7812 */ /* 0x000fe4000780c0ff */
[----:B------:R-:W-:Y:S01]  /*1170*/  FSETP.NAN.AND P3, PT, R30, R30, PT ;  /* 0x0000001e1e00720b */ /* 0x000fe20003f68000 */
[----:B------:R-:W0:Y:S01]  /*1180*/  SHFL.BFLY PT, R3, R30, 0x1, 0x1f ;  /* 0x0c201f001e037f89 */ /* 0x000e2200000e0000 */
[----:B------:R-:W-:Y:S02]  /*1190*/  ISETP.GE.AND P2, PT, R10, 0x20, PT ;  /* 0x000000200a00780c */ /* 0x000fe40003f46270 */
[----:B0-----:R-:W-:-:S13]  /*11a0*/  FSETP.GEU.AND P4, PT, R30, R3, PT ;  /* 0x000000031e00720b */ /* 0x001fda0003f8e000 */
[----:B------:R-:W-:Y:S02]  /*11b0*/  @P4 SEL R30, R30, R3, P3 ;  /* 0x000000031e1e4207 */ /* 0x000fe40001800000 */
[----:B------:R-:W-:Y:S02]  /*11c0*/  LOP3.LUT R3, R0, 0x7c, RZ, 0xc0, !PT ;  /* 0x0000007c00037812 */ /* 0x000fe400078ec0ff */
[C---:B------:R-:W-:Y:S02]  /*11d0*/  FSETP.NAN.AND P4, PT, R22.reuse, R22, PT ;  /* 0x000000161600720b */ /* 0x040fe40003f88000 */
[CC--:B------:R-:W-:Y:S01]  /*11e0*/  FSETP.GT.AND P3, PT, R22.reuse, R28.reuse, PT ;  /* 0x0000001c1600720b */ /* 0x0c0fe20003f64000 */
[----:B------:R-:W-:Y:S01]  /*11f0*/  @!P0 STS [R3], R30 ;  /* 0x0000001e03008388 */ /* 0x000fe20000000800 */
[----:B------:R-:W-:-:S03]  /*1200*/  FSEL R5, R22, R28, P4 ;  /* 0x0000001c16057208 */ /* 0x000fc60002000000 */
[----:B------:R-:W-:Y:S01]  /*1210*/  BAR.SYNC.DEFER_BLOCKING 0x0 ;  /* 0x0000000000007b1d */ /* 0x000fe20000010000 */
[----:B------:R-:W-:-:S04]  /*1220*/  FSEL R22, R22, R5, P3 ;  /* 0x0000000516167208 */ /* 0x000fc80001800000 */
[C---:B------:R-:W-:Y:S02]  /*1230*/  FSETP.GT.AND P3, PT, R22.reuse, R27, PT ;  /* 0x0000001b1600720b */ /* 0x040fe40003f64000 */
[----:B------:R-:W-:-:S11]  /*1240*/  FSETP.NAN.AND P4, PT, R22, R22, PT ;  /* 0x000000161600720b */ /* 0x000fd60003f88000 */
[----:B------:R-:W-:-:S04]  /*1250*/  @!P3 FSEL R22, R22, R27, P4 ;  /* 0x0000001b1616b208 */ /* 0x000fc80002000000 */
[C---:B------:R-:W-:Y:S01]  /*1260*/  FSETP.GT.AND P3, PT, R22.reuse, R23, PT ;  /* 0x000000171600720b */ /* 0x040fe20003f64000 */
[----:B------:R-:W0:Y:S01]  /*1270*/  @!P2 LDS R2, [R10.X4] ;  /* 0x000000000a02a984 */ /* 0x000e220000004800 */
[----:B------:R-:W-:-:S11]  /*1280*/  FSETP.NAN.AND P4, PT, R22, R22, PT ;  /* 0x000000161600720b */ /* 0x000fd60003f88000 */
[----:B------:R-:W-:-:S04]  /*1290*/  @!P3 FSEL R22, R22, R23, P4 ;  /* 0x000000171616b208 */ /* 0x000fc80002000000 */
[----:B------:R-:W-:Y:S01]  /*12a0*/  FSETP.NAN.AND P5, PT, R22, R22, PT ;  /* 0x000000161600720b */ /* 0x000fe20003fa8000 */
[----:B------:R-:W-:Y:S04]  /*12b0*/  SHFL.BFLY PT, R7, R22, 0x10, 0x1f ;  /* 0x0e001f0016077f89 */ /* 0x000fe800000e0000 */
[----:B0-----:R-:W0:Y:S01]  /*12c0*/  SHFL.BFLY PT, R5, R2, 0x10, 0x1f ;  /* 0x0e001f0002057f89 */ /* 0x001e2200000e0000 */
[C---:B------:R-:W-:Y:S02]  /*12d0*/  FSETP.NAN.AND P3, PT, R2.reuse, R2, PT ;  /* 0x000000020200720b */ /* 0x040fe40003f68000 */
[----:B0-----:R-:W-:-:S04]  /*12e0*/  FSETP.GEU.AND P4, PT, R2, R5, PT ;  /* 0x000000050200720b */ /* 0x001fc80003f8e000 */
[----:B------:R-:W-:Y:S02]  /*12f0*/  FSEL R5, R2, R5, !P4 ;  /* 0x0000000502057208 */ /* 0x000fe40006000000 */
[----:B------:R-:W-:Y:S02]  /*1300*/  FSETP.GT.AND P4, PT, R22, R7, PT ;  /* 0x000000071600720b */ /* 0x000fe40003f84000 */
[----:B------:R-:W-:Y:S02]  /*1310*/  FSEL R5, R2, R5, P3 ;  /* 0x0000000502057208 */ /* 0x000fe40001800000 */
[----:B------:R-:W-:Y:S02]  /*1320*/  @!P5 FSEL R22, R22, R7, P4 ;  /* 0x000000071616d208 */ /* 0x000fe40002000000 */
[----:B------:R-:W-:Y:S01]  /*1330*/  FSETP.NAN.AND P3, PT, R5, R5, PT ;  /* 0x000000050500720b */ /* 0x000fe20003f68000 */
[----:B------:R-:W0:Y:S01]  /*1340*/  SHFL.BFLY PT, R0, R5, 0x8, 0x1f ;  /* 0x0d001f0005007f89 */ /* 0x000e2200000e0000 */
[----:B------:R-:W-:-:S03]  /*1350*/  FSETP.NAN.AND P5, PT, R22, R22, PT ;  /* 0x000000161600720b */ /* 0x000fc60003fa8000 */
[----:B------:R-:W1:Y:S01]  /*1360*/  SHFL.BFLY PT, R7, R22, 0x8, 0x1f ;  /* 0x0d001f0016077f89 */ /* 0x000e6200000e0000 */
[----:B0-----:R-:W-:Y:S02]  /*1370*/  FSETP.GEU.AND P6, PT, R5, R0, PT ;  /* 0x000000000500720b */ /* 0x001fe40003fce000 */
[----:B-1----:R-:W-:-:S11]  /*1380*/  FSETP.GT.AND P4, PT, R22, R7, PT ;  /* 0x000000071600720b */ /* 0x002fd60003f84000 */
[----:B------:R-:W-:Y:S02]  /*1390*/  @P6 FSEL R5, R5, R0, P3 ;  /* 0x0000000005056208 */ /* 0x000fe40001800000 */
[----:B------:R-:W-:-:S03]  /*13a0*/  @!P4 FSEL R22, R22, R7, P5 ;  /* 0x000000071616c208 */ /* 0x000fc60002800000 */
[----:B------:R-:W0:Y:S01]  /*13b0*/  SHFL.BFLY PT, R0, R5, 0x4, 0x1f ;  /* 0x0c801f0005007f89 */ /* 0x000e2200000e0000 */
[C---:B------:R-:W-:Y:S02]  /*13c0*/  FSETP.NAN.AND P3, PT, R5.reuse, R5, PT ;  /* 0x000000050500720b */ /* 0x040fe40003f68000 */
[C---:B------:R-:W-:Y:S01]  /*13d0*/  FSETP.NAN.AND P5, PT, R22.reuse, R22, PT ;  /* 0x000000161600720b */ /* 0x040fe20003fa8000 */
        /* <DEDUP_REMOVED lines=12> */
[----:B------:R-:W-:Y:S02]  /*14a0*/  ISETP.LT.AND P3, PT, R10, 0x20, !P0 ;  /* 0x000000200a00780c */ /* 0x000fe40004761270 */
[----:B------:R-:W-:Y:S01]  /*14b0*/  @!P4 FSEL R22, R22, R7, P5 ;  /* 0x000000071616c208 */ /* 0x000fe20002800000 */
[----:B------:R-:W0:Y:S01]  /*14c0*/  SHFL.BFLY PT, R0, R5, 0x1, 0x1f ;  /* 0x0c201f0005007f89 */ /* 0x000e2200000e0000 */
[----:B------:R-:W-:-:S03]  /*14d0*/  FSETP.NAN.AND P5, PT, R5, R5, PT ;  /* 0x000000050500720b */ /* 0x000fc60003fa8000 */
[----:B------:R-:W1:Y:S01]  /*14e0*/  SHFL.BFLY PT, R7, R22, 0x1, 0x1f ;  /* 0x0c201f0016077f89 */ /* 0x000e6200000e0000 */
[----:B0-----:R-:W-:Y:S02]  /*14f0*/  FSETP.GEU.AND P6, PT, R5, R0, PT ;  /* 0x000000000500720b */ /* 0x001fe40003fce000 */
[----:B-1----:R-:W-:-:S11]  /*1500*/  FSETP.GT.AND P4, PT, R22, R7, PT ;  /* 0x000000071600720b */ /* 0x002fd60003f84000 */
[----:B------:R-:W-:Y:S02]  /*1510*/  @P6 SEL R5, R5, R0, P5 ;  /* 0x0000000005056207 */ /* 0x000fe40002800000 */
[----:B------:R-:W-:-:S03]  /*1520*/  FSETP.NAN.AND P5, PT, R22, R22, PT ;  /* 0x000000161600720b */ /* 0x000fc60003fa8000 */
[----:B------:R-:W-:Y:S01]  /*1530*/  @P3 STS [R10.X4], R5 ;  /* 0x000000050a003388 */ /* 0x000fe20000004800 */
[----:B------:R-:W-:-:S03]  /*1540*/  @!P4 SEL R22, R22, R7, P5 ;  /* 0x000000071616c207 */ /* 0x000fc60002800000 */
[----:B------:R-:W-:Y:S06]  /*1550*/  BAR.SYNC.DEFER_BLOCKING 0x0 ;  /* 0x0000000000007b1d */ /* 0x000fec0000010000 */
[----:B------:R-:W-:Y:S04]  /*1560*/  LDS R0, [RZ] ;  /* 0x00000000ff007984 */ /* 0x000fe80000000800 */
[----:B------:R-:W-:Y:S06]  /*1570*/  BAR.SYNC.DEFER_BLOCKING 0x0 ;  /* 0x0000000000007b1d */ /* 0x000fec0000010000 */
[----:B------:R-:W-:Y:S04]  /*1580*/  @!P0 STS [R3], R22 ;  /* 0x0000001603008388 */ /* 0x000fe80000000800 */
[----:B------:R-:W-:Y:S06]  /*1590*/  BAR.SYNC.DEFER_BLOCKING 0x0 ;  /* 0x0000000000007b1d */ /* 0x000fec0000010000 */
[----:B------:R-:W0:Y:S04]  /*15a0*/  @!P2 LDS R4, [R10.X4] ;  /* 0x000000000a04a984 */ /* 0x000e280000004800 */
[----:B0-----:R-:W0:Y:S01]  /*15b0*/  SHFL.BFLY PT, R7, R4, 0x10, 0x1f ;  /* 0x0e001f0004077f89 */ /* 0x001e2200000e0000 */
[----:B------:R-:W-:-:S02]  /*15c0*/  FSETP.NAN.AND P2, PT, R4, R4, PT ;  /* 0x000000040400720b */ /* 0x000fc40003f48000 */
[----:B0-----:R-:W-:-:S04]  /*15d0*/  FSETP.GT.AND P0, PT, R4, R7, PT ;  /* 0x000000070400720b */ /* 0x001fc80003f04000 */
[----:B------:R-:W-:-:S04]  /*15e0*/  FSEL R7, R4, R7, P0 ;  /* 0x0000000704077208 */ /* 0x000fc80000000000 */
[----:B------:R-:W-:Y:S02]  /*15f0*/  FSEL R7, R4, R7, P2 ;  /* 0x0000000704077208 */ /* 0x000fe40001000000 */
[C---:B------:R-:W-:Y:S02]  /*1600*/  IADD3 R4, P4, R6.reuse, c[0x0][0x190], RZ ;  /* 0x0000640006047a10 */ /* 0x040fe40007f9e0ff */
[C---:B------:R-:W-:Y:S01]  /*1610*/  FSETP.NAN.AND P2, PT, R7.reuse, R7, PT ;  /* 0x000000070700720b */ /* 0x040fe20003f48000 */
[----:B------:R-:W0:Y:S01]  /*1620*/  SHFL.BFLY PT, R2, R7, 0x8, 0x1f ;  /* 0x0d001f0007027f89 */ /* 0x000e2200000e0000 */
[----:B------:R-:W-:Y:S02]  /*1630*/  IADD3 R6, P5, R6, c[0x0][0x198], RZ ;  /* 0x0000660006067a10 */ /* 0x000fe40007fbe0ff */
[----:B0-----:R-:W-:-:S13]  /*1640*/  FSETP.GT.AND P0, PT, R7, R2, PT ;  /* 0x000000020700720b */ /* 0x001fda0003f04000 */
[----:B------:R-:W-:-:S04]  /*1650*/  @!P0 FSEL R7, R7, R2, P2 ;  /* 0x0000000207078208 */ /* 0x000fc80001000000 */
[C---:B------:R-:W-:Y:S01]  /*1660*/  FSETP.NAN.AND P2, PT, R7.reuse, R7, PT ;  /* 0x000000070700720b */ /* 0x040fe20003f48000 */
[----:B------:R-:W0:Y:S02]  /*1670*/  SHFL.BFLY PT, R2, R7, 0x4, 0x1f ;  /* 0x0c801f0007027f89 */ /* 0x000e2400000e0000 */
        /* <DEDUP_REMOVED lines=9> */
[----:B------:R-:W-:Y:S02]  /*1710*/  @!P0 SEL R7, R7, R2, P2 ;  /* 0x0000000207078207 */ /* 0x000fe40001000000 */
[----:B------:R-:W-:-:S03]  /*1720*/  FSETP.GE.AND P0, PT, R0, RZ, PT ;  /* 0x000000ff0000720b */ /* 0x000fc60003f06000 */
[----:B------:R0:W-:Y:S01]  /*1730*/  @P3 STS [R10.X4], R7 ;  /* 0x000000070a003388 */ /* 0x0001e20000004800 */
[----:B------:R-:W-:-:S03]  /*1740*/  FSEL R2, R0, RZ, !P0 ;  /* 0x000000ff00027208 */ /* 0x000fc60004000000 */
[----:B------:R-:W-:Y:S02]  /*1750*/  BAR.SYNC.DEFER_BLOCKING 0x0 ;  /* 0x0000000000007b1d */ /* 0x000fe40000010000 */
[----:B------:R-:W-:Y:S01]  /*1760*/  FADD R2, RZ, -R2 ;  /* 0x80000002ff027221 */ /* 0x000fe20000000000 */
[----:B0-----:R-:W-:-:S04]  /*1770*/  IADD3.X R7, R18, c[0x0][0x19c], RZ, P5, !PT ;  /* 0x0000670012077a10 */ /* 0x001fc80002ffe4ff */
[----:B------:R-:W-:Y:S01]  /*1780*/  FSETP.NAN.AND P2, PT, R2, R2, PT ;  /* 0x000000020200720b */ /* 0x000fe20003f48000 */
[----:B------:R-:W0:Y:S02]  /*1790*/  LDS R3, [RZ] ;  /* 0x00000000ff037984 */ /* 0x000e240000000800 */
[C---:B0-----:R-:W-:Y:S02]  /*17a0*/  FSETP.GTU.AND P0, PT, R3.reuse, RZ, PT ;  /* 0x000000ff0300720b */ /* 0x041fe40003f0c000 */
[C---:B------:R-:W-:Y:S02]  /*17b0*/  F2FP.BF16.PACK_AB R0, R3.reuse, R0 ;  /* 0x000000000300723e */ /* 0x040fe400000010ff */
[----:B------:R-:W-:Y:S01]  /*17c0*/  FSEL R5, R3, RZ, P0 ;  /* 0x000000ff03057208 */ /* 0x000fe20000000000 */
[----:B------:R-:W-:-:S03]  /*17d0*/  IMAD.MOV.U32 R3, RZ, RZ, -0x1000 ;  /* 0xfffff000ff037424 */ /* 0x000fc600078e00ff */
[----:B------:R-:W-:-:S04]  /*17e0*/  FSETP.GT.AND P0, PT, R2, R5, PT ;  /* 0x000000050200720b */ /* 0x000fc80003f04000 */
[----:B------:R-:W-:Y:S02]  /*17f0*/  @!P2 FSEL R2, R2, R5, P0 ;  /* 0x000000050202a208 */ /* 0x000fe40000000000 */
[----:B------:R-:W-:-:S03]  /*1800*/  IADD3.X R5, R18, c[0x0][0x194], RZ, P4, !PT ;  /* 0x0000650012057a10 */ /* 0x000fc600027fe4ff */
[----:B------:R-:W-:-:S05]  /*1810*/  FMUL R10, R2, 0.0078740157186985015869 ;  /* 0x3c010204020a7820 */ /* 0x000fca0000400000 */
[C---:B------:R-:W-:Y:S02]  /*1820*/  FSETP.GT.AND P0, PT, R10.reuse, 9.9999997473787516356e-06, PT ;  /* 0x3727c5ac0a00780b */ /* 0x040fe40003f04000 */
[----:B------:R-:W-:-:S11]  /*1830*/  FSETP.NAN.AND P2, PT, R10, R10, PT ;  /* 0x0000000a0a00720b */ /* 0x000fd60003f48000 */
[----:B------:R-:W-:Y:S02]  /*1840*/  @!P0 FSEL R10, R10, 9.9999997473787516356e-06, P2 ;  /* 0x3727c5ac0a0a8808 */ /* 0x000fe40001000000 */
[----:B------:R-:W-:Y:S02]  /*1850*/  ISETP.EQ.AND P0, PT, R11, RZ, !P1 ;  /* 0x000000ff0b00720c */ /* 0x000fe40004f02270 */
[C---:B------:R-:W-:Y:S02]  /*1860*/  FSETP.GT.AND P2, PT, |R10|.reuse, 8.50705917302346158658e+37, PT ;  /* 0x7e8000000a00780b */ /* 0x040fe40003f44200 */
[----:B------:R-:W-:Y:S02]  /*1870*/  FSETP.GEU.AND P3, PT, |R10|, 1.175494350822287508e-38, PT ;  /* 0x008000000a00780b */ /* 0x000fe40003f6e200 */
[----:B------:R-:W-:Y:S02]  /*1880*/  PRMT R11, R0, 0x7632, R11 ;  /* 0x00007632000b7816 */ /* 0x000fe4000000000b */
[----:B------:R-:W-:-:S05]  /*1890*/  FSEL R9, R9, 0.25, !P2 ;  /* 0x3e80000009097808 */ /* 0x000fca0005000000 */
[----:B------:R0:W-:Y:S02]  /*18a0*/  @P0 STG.E.U16 [R4.64], R0 ;  /* 0x0000000004000986 */ /* 0x0001e4000c101504 */
[----:B------:R-:W-:Y:S02]  /*18b0*/  @P2 FMUL R10, R10, 0.25 ;  /* 0x3e8000000a0a2820 */ /* 0x000fe40000400000 */
[----:B------:R0:W-:Y:S01]  /*18c0*/  @P0 STG.E.U16 [R6.64], R11 ;  /* 0x0000000b06000986 */ /* 0x0001e2000c101504 */
[----:B------:R-:W-:Y:S01]  /*18d0*/  @!P3 FMUL R9, R9, 16777216 ;  /* 0x4b8000000909b820 */ /* 0x000fe20000400000 */
[----:B------:R-:W-:-:S04]  /*18e0*/  @!P3 FMUL R10, R10, 16777216 ;  /* 0x4b8000000a0ab820 */ /* 0x000fc80000400000 */
[----:B------:R-:W1:Y:S02]  /*18f0*/  MUFU.RCP R2, R10 ;  /* 0x0000000a00027308 */ /* 0x000e640000001000 */
[----:B-1----:R-:W-:Y:S01]  /*1900*/  FMUL R2, R2, R9 ;  /* 0x0000000902027220 */ /* 0x002fe20000400000 */
[----:B0-----:R-:W-:-:S05]  /*1910*/  IMAD.MOV.U32 R9, RZ, RZ, -0x1 ;  /* 0xffffffffff097424 */ /* 0x001fca00078e00ff */
.L_x_25:
[----:B------:R-:W-:Y:S01]  /*1920*/  IADD3 R10, R8, 0x1000, R3 ;  /* 0x00001000080a7810 */ /* 0x000fe20007ffe003 */
[----:B------:R-:W-:Y:S01]  /*1930*/  IMAD.MOV.U32 R13, RZ, RZ, 0x4 ;  /* 0x00000004ff0d7424 */ /* 0x000fe200078e00ff */
[----:B------:R-:W-:Y:S01]  /*1940*/  CS2R R4, SRZ ;  /* 0x0000000000047805 */ /* 0x000fe2000001ff00 */
[----:B------:R-:W-:Y:S02]  /*1950*/  CS2R R6, SRZ ;  /* 0x0000000000067805 */ /* 0x000fe4000001ff00 */
[----:B------:R-:W-:-:S05]  /*1960*/  IMAD.WIDE R12, R10, R13, c[0x0][0x188] ;  /* 0x000062000a0c7625 */ /* 0x000fca00078e020d */
[----:B------:R-:W2:Y:S01]  /*1970*/  @!P1 LDG.E.EF.128 R4, [R12.64] ;  /* 0x000000040c049981 */ /* 0x000ea2000c0e1d00 */
[----:B------:R-:W-:Y:S01]  /*1980*/  BSSY B0, `(.L_x_13) ;  /* 0x0000019000007945 */ /* 0x000fe20003800000 */
[----:B--2---:R-:W-:-:S04]  /*1990*/  FMUL R11, R4, R4 ;  /* 0x00000004040b7220 */ /* 0x004fc80000400000 */
[----:B------:R-:W-:-:S04]  /*19a0*/  FMUL R11, R11, R4 ;  /* 0x000000040b0b7220 */ /* 0x000fc80000400000 */
[----:B------:R-:W-:-:S04]  /*19b0*/  FFMA R11, R11, 0.044714998453855514526, R4 ;  /* 0x3d3727130b0b7823 */ /* 0x000fc80000000004 */
[----:B------:R-:W-:-:S04]  /*19c0*/  FMUL R14, R11, 0.79788458347320556641 ;  /* 0x3f4c422a0b0e7820 */ /* 0x000fc80000400000 */
        /* <DEDUP_REMOVED lines=13> */
.L_x_14:
[----:B------:R-:W-:Y:S01]  /*1aa0*/  IMAD.MOV.U32 R0, RZ, RZ, 0x3c80f082 ;  /* 0x3c80f082ff007424 */ /* 0x000fe200078e00ff */
[----:B------:R-:W-:-:S04]  /*1ab0*/  FMUL R11, R14, R14 ;  /* 0x0000000e0e0b7220 */ /* 0x000fc80000400000 */
[----:B------:R-:W-:-:S04]  /*1ac0*/  FFMA.FTZ R0, R11, R0, -0.052303962409496307373 ;  /* 0xbd563cae0b007423 */ /* 0x000fc80000010000 */
[----:B------:R-:W-:-:S04]  /*1ad0*/  FFMA.FTZ R0, R11, R0, 0.1331529766321182251 ;  /* 0x3e0859410b007423 */ /* 0x000fc80000010000 */
[----:B------:R-:W-:-:S04]  /*1ae0*/  FFMA.FTZ R0, R11, R0, -0.33332768082618713379 ;  /* 0xbeaaa9ed0b007423 */ /* 0x000fc80000010000 */
[----:B------:R-:W-:-:S04]  /*1af0*/  FFMA.FTZ R0, R11, R0, RZ ;  /* 0x000000000b007223 */ /* 0x000fc800000100ff */
[----:B------:R-:W-:Y:S02]  /*1b00*/  FFMA.FTZ R11, R14, R0, R14 ;  /* 0x000000000e0b7223 */ /* 0x000fe4000001000e */
.L_x_15:
[----:B------:R-:W-:Y:S05]  /*1b10*/  BSYNC B0 ;  /* 0x0000000000007941 */ /* 0x000fea0003800000 */
.L_x_13:
[-C--:B------:R-:W-:Y:S01]  /*1b20*/  FMUL R0, R5, R5.reuse ;  /* 0x0000000505007220 */ /* 0x080fe20000400000 */
[-C--:B------:R-:W-:Y:S01]  /*1b30*/  FMUL R13, R6, R6.reuse ;  /* 0x00000006060d7220 */ /* 0x080fe20000400000 */
[----:B------:R-:W-:Y:S02]  /*1b40*/  BSSY B0, `(.L_x_16) ;  /* 0x000001c000007945 */ /* 0x000fe40003800000 */
[----:B------:R-:W-:Y:S01]  /*1b50*/  FMUL R0, R0, R5 ;  /* 0x0000000500007220 */ /* 0x000fe20000400000 */
[----:B------:R-:W-:-:S03]  /*1b60*/  FMUL R13, R13, R6 ;  /* 0x000000060d0d7220 */ /* 0x000fc60000400000 */
[----:B------:R-:W-:Y:S01]  /*1b70*/  FFMA R0, R0, 0.044714998453855514526, R5 ;  /* 0x3d37271300007823 */ /* 0x000fe20000000005 */
[----:B------:R-:W-:-:S03]  /*1b80*/  FFMA R15, R13, 0.044714998453855514526, R6 ;  /* 0x3d3727130d0f7823 */ /* 0x000fc60000000006 */
[----:B------:R-:W-:Y:S01]  /*1b90*/  FMUL R17, R0, 0.79788458347320556641 ;  /* 0x3f4c422a00117820 */ /* 0x000fe20000400000 */
[----:B------:R-:W-:-:S03]  /*1ba0*/  FMUL R0, R7, R7 ;  /* 0x0000000707007220 */ /* 0x000fc60000400000 */
[----:B------:R-:W-:Y:S01]  /*1bb0*/  FADD.FTZ R16, |R17|, -RZ ;  /* 0x800000ff11107221 */ /* 0x000fe20000010200 */
[----:B------:R-:W-:-:S04]  /*1bc0*/  FMUL R14, R0, R7 ;  /* 0x00000007000e7220 */ /* 0x000fc80000400000 */
        /* <DEDUP_REMOVED lines=12> */
.L_x_17:
[----:B------:R-:W-:Y:S01]  /*1c90*/  IMAD.MOV.U32 R0, RZ, RZ, 0x3c80f082 ;  /* 0x3c80f082ff007424 */ /* 0x000fe200078e00ff */
[----:B------:R-:W-:-:S04]  /*1ca0*/  FMUL R13, R17, R17 ;  /* 0x00000011110d7220 */ /* 0x000fc80000400000 */
[----:B------:R-:W-:-:S04]  /*1cb0*/  FFMA.FTZ R0, R13, R0, -0.052303962409496307373 ;  /* 0xbd563cae0d007423 */ /* 0x000fc80000010000 */
[----:B------:R-:W-:-:S04]  /*1cc0*/  FFMA.FTZ R0, R13, R0, 0.1331529766321182251 ;  /* 0x3e0859410d007423 */ /* 0x000fc80000010000 */
[----:B------:R-:W-:-:S04]  /*1cd0*/  FFMA.FTZ R0, R13, R0, -0.33332768082618713379 ;  /* 0xbeaaa9ed0d007423 */ /* 0x000fc80000010000 */
[----:B------:R-:W-:-:S04]  /*1ce0*/  FFMA.FTZ R0, R13, R0, RZ ;  /* 0x000000000d007223 */ /* 0x000fc800000100ff */
[----:B------:R-:W-:Y:S02]  /*1cf0*/  FFMA.FTZ R12, R17, R0, R17 ;  /* 0x00000000110c7223 */ /* 0x000fe40000010011 */
.L_x_18:
[----:B------:R-:W-:Y:S05]  /*1d00*/  BSYNC B0 ;  /* 0x0000000000007941 */ /* 0x000fea0003800000 */
.L_x_16:
        /* <DEDUP_REMOVED lines=16> */
.L_x_20:
[----:B------:R-:W-:Y:S01]  /*1e10*/  IMAD.MOV.U32 R0, RZ, RZ, 0x3c80f082 ;  /* 0x3c80f082ff007424 */ /* 0x000fe200078e00ff */
[----:B------:R-:W-:-:S04]  /*1e20*/  FMUL R13, R16, R16 ;  /* 0x00000010100d7220 */ /* 0x000fc80000400000 */
[----:B------:R-:W-:-:S04]  /*1e30*/  FFMA.FTZ R0, R13, R0, -0.052303962409496307373 ;  /* 0xbd563cae0d007423 */ /* 0x000fc80000010000 */
[----:B------:R-:W-:-:S04]  /*1e40*/  FFMA.FTZ R0, R13, R0, 0.1331529766321182251 ;  /* 0x3e0859410d007423 */ /* 0x000fc80000010000 */
[----:B------:R-:W-:-:S04]  /*1e50*/  FFMA.FTZ R0, R13, R0, -0.33332768082618713379 ;  /* 0xbeaaa9ed0d007423 */ /* 0x000fc80000010000 */
[----:B------:R-:W-:-:S04]  /*1e60*/  FFMA.FTZ R0, R13, R0, RZ ;  /* 0x000000000d007223 */ /* 0x000fc800000100ff */
[----:B------:R-:W-:Y:S02]  /*1e70*/  FFMA.FTZ R13, R16, R0, R16 ;  /* 0x00000000100d7223 */ /* 0x000fe40000010010 */
.L_x_21:
[----:B------:R-:W-:Y:S05]  /*1e80*/  BSYNC B0 ;  /* 0x0000000000007941 */ /* 0x000fea0003800000 */
.L_x_19:
[----:B------:R-:W-:Y:S01]  /*1e90*/  FMUL R17, R15, 0.79788458347320556641 ;  /* 0x3f4c422a0f117820 */ /* 0x000fe20000400000 */
[----:B------:R-:W-:Y:S01]  /*1ea0*/  BSSY B0, `(.L_x_22) ;  /* 0x0000019000007945 */ /* 0x000fe20003800000 */
[----:B------:R-:W-:Y:S01]  /*1eb0*/  FMUL R14, R4, 0.5 ;  /* 0x3f000000040e7820 */ /* 0x000fe20000400000 */
[----:B------:R-:W-:Y:S01]  /*1ec0*/  FMUL R15, R5, 0.5 ;  /* 0x3f000000050f7820 */ /* 0x000fe20000400000 */
[----:B------:R-:W-:Y:S01]  /*1ed0*/  FADD.FTZ R16, |R17|, -RZ ;  /* 0x800000ff11107221 */ /* 0x000fe20000010200 */
[----:B------:R-:W-:Y:S01]  /*1ee0*/  FMUL R6, R6, 0.5 ;  /* 0x3f00000006067820 */ /* 0x000fe20000400000 */
[----:B------:R-:W-:-:S03]  /*1ef0*/  FMUL R7, R7, 0.5 ;  /* 0x3f00000007077820 */ /* 0x000fc60000400000 */
        /* <DEDUP_REMOVED lines=12> */
.L_x_23:
[----:B------:R-:W-:Y:S01]  /*1fc0*/  IMAD.MOV.U32 R0, RZ, RZ, 0x3c80f082 ;  /* 0x3c80f082ff007424 */ /* 0x000fe200078e00ff */
[----:B------:R-:W-:-:S04]  /*1fd0*/  FMUL R5, R17, R17 ;  /* 0x0000001111057220 */ /* 0x000fc80000400000 */
[----:B------:R-:W-:-:S04]  /*1fe0*/  FFMA.FTZ R0, R5, R0, -0.052303962409496307373 ;  /* 0xbd563cae05007423 */ /* 0x000fc80000010000 */
[----:B------:R-:W-:-:S04]  /*1ff0*/  FFMA.FTZ R0, R5, R0, 0.1331529766321182251 ;  /* 0x3e08594105007423 */ /* 0x000fc80000010000 */
[----:B------:R-:W-:-:S04]  /*2000*/  FFMA.FTZ R0, R5, R0, -0.33332768082618713379 ;  /* 0xbeaaa9ed05007423 */ /* 0x000fc80000010000 */
[----:B------:R-:W-:-:S04]  /*2010*/  FFMA.FTZ R0, R5, R0, RZ ;  /* 0x0000000005007223 */ /* 0x000fc800000100ff */
[----:B------:R-:W-:Y:S02]  /*2020*/  FFMA.FTZ R0, R0, R17, R17 ;  /* 0x0000001100007223 */ /* 0x000fe40000010011 */
.L_x_24:
[----:B------:R-:W-:Y:S05]  /*2030*/  BSYNC B0 ;  /* 0x0000000000007941 */ /* 0x000fea0003800000 */
.L_x_22:
[----:B------:R-:W-:Y:S01]  /*2040*/  FADD R0, R0, 1 ;  /* 0x3f80000000007421 */ /* 0x000fe20000000000 */
[----:B------:R-:W-:Y:S01]  /*2050*/  FADD R13, R13, 1 ;  /* 0x3f8000000d0d7421 */ /* 0x000fe20000000000 */
[----:B------:R-:W-:Y:S01]  /*2060*/  FADD R12, R12, 1 ;  /* 0x3f8000000c0c7421 */ /* 0x000fe20000000000 */
[----:B------:R-:W-:Y:S01]  /*2070*/  FADD R11, R11, 1 ;  /* 0x3f8000000b0b7421 */ /* 0x000fe20000000000 */
[----:B------:R-:W-:Y:S01]  /*2080*/  FMUL R5, R0, R7 ;  /* 0x0000000700057220 */ /* 0x000fe20000400000 */
[----:B------:R-:W-:Y:S02]  /*2090*/  FMUL R13, R13, R6 ;  /* 0x000000060d0d7220 */ /* 0x000fe40000400000 */
[----:B------:R-:W-:Y:S01]  /*20a0*/  FMUL R11, R11, R14 ;  /* 0x0000000e0b0b7220 */ /* 0x000fe20000400000 */
[C---:B------:R-:W-:Y:S01]  /*20b0*/  FMUL R0, R2.reuse, R5 ;  /* 0x0000000502007220 */ /* 0x040fe20000400000 */
[----:B------:R-:W-:Y:S01]  /*20c0*/  FMUL R13, R2, R13 ;  /* 0x0000000d020d7220 */ /* 0x000fe20000400000 */
[----:B------:R-:W-:Y:S01]  /*20d0*/  FMUL R5, R12, R15 ;  /* 0x0000000f0c057220 */ /* 0x000fe20000400000 */
[----:B------:R-:W-:-:S03]  /*20e0*/  FMUL R11, R2, R11 ;  /* 0x0000000b020b7220 */ /* 0x000fc60000400000 */
[----:B------:R-:W0:Y:S01]  /*20f0*/  FRND R0, R0 ;  /* 0x0000000000007307 */ /* 0x000e220000201000 */
[----:B------:R-:W-:-:S07]  /*2100*/  FMUL R5, R2, R5 ;  /* 0x0000000502057220 */ /* 0x000fce0000400000 */
[----:B------:R-:W1:Y:S08]  /*2110*/  FRND R13, R13 ;  /* 0x0000000d000d7307 */ /* 0x000e700000201000 */
[----:B------:R-:W2:Y:S01]  /*2120*/  FRND R5, R5 ;  /* 0x0000000500057307 */ /* 0x000ea20000201000 */
[C---:B0-----:R-:W-:Y:S02]  /*2130*/  FSETP.GT.AND P2, PT, R0.reuse, -127, PT ;  /* 0xc2fe00000000780b */ /* 0x041fe40003f44000 */
[----:B------:R-:W-:-:S05]  /*2140*/  FSETP.NAN.AND P4, PT, R0, R0, PT ;  /* 0x000000000000720b */ /* 0x000fca0003f88000 */
[----:B------:R-:W0:Y:S01]  /*2150*/  FRND R11, R11 ;  /* 0x0000000b000b7307 */ /* 0x000e220000201000 */
[----:B-1----:R-:W-:-:S05]  /*2160*/  FSETP.GT.AND P3, PT, R13, -127, PT ;  /* 0xc2fe00000d00780b */ /* 0x002fca0003f64000 */
[----:B------:R-:W-:Y:S02]  /*2170*/  @!P2 FSEL R0, R0, -127, P4 ;  /* 0xc2fe00000000a808 */ /* 0x000fe40002000000 */
[----:B--2---:R-:W-:Y:S02]  /*2180*/  FSETP.GT.AND P0, PT, R5, -127, PT ;  /* 0xc2fe00000500780b */ /* 0x004fe40003f04000 */
[C---:B------:R-:W-:Y:S01]  /*2190*/  FSETP.NAN.AND P4, PT, R13.reuse, R13, PT ;  /* 0x0000000d0d00720b */ /* 0x040fe20003f88000 */
[----:B------:R-:W1:Y:S01]  /*21a0*/  F2I.S16.TRUNC.NTZ R7, R0 ;  /* 0x0000000000077305 */ /* 0x000e62000020e900 */
[----:B------:R-:W-:Y:S02]  /*21b0*/  FSETP.GEU.AND P6, PT, R0, 127, PT ;  /* 0x42fe00000000780b */ /* 0x000fe40003fce000 */
[----:B------:R-:W-:Y:S02]  /*21c0*/  @!P3 FSEL R13, R13, -127, P4 ;  /* 0xc2fe00000d0db808 */ /* 0x000fe40002000000 */
[----:B0-----:R-:W-:-:S02]  /*21d0*/  FSETP.GT.AND P2, PT, R11, -127, PT ;  /* 0xc2fe00000b00780b */ /* 0x001fc40003f44000 */
[C---:B------:R-:W-:Y:S01]  /*21e0*/  FSETP.NAN.AND P3, PT, R5.reuse, R5, PT ;  /* 0x000000050500720b */ /* 0x040fe20003f68000 */
[----:B------:R-:W0:Y:S01]  /*21f0*/  F2I.S16.TRUNC.NTZ R12, R13 ;  /* 0x0000000d000c7305 */ /* 0x000e22000020e900 */
[----:B------:R-:W-:Y:S02]  /*2200*/  FSETP.NAN.AND P5, PT, R0, R0, PT ;  /* 0x000000000000720b */ /* 0x000fe40003fa8000 */
[----:B------:R-:W-:Y:S02]  /*2210*/  @!P0 FSEL R5, R5, -127, P3 ;  /* 0xc2fe000005058808 */ /* 0x000fe40001800000 */
[----:B------:R-:W-:Y:S02]  /*2220*/  FSETP.NAN.AND P0, PT, R11, R11, PT ;  /* 0x0000000b0b00720b */ /* 0x000fe40003f08000 */
[----:B------:R-:W-:Y:S01]  /*2230*/  FSETP.NAN.AND P4, PT, R13, R13, PT ;  /* 0x0000000d0d00720b */ /* 0x000fe20003f88000 */
[----:B------:R-:W2:Y:S01]  /*2240*/  F2I.S16.TRUNC.NTZ R4, R5 ;  /* 0x0000000500047305 */ /* 0x000ea2000020e900 */
[----:B-1----:R-:W-:-:S02]  /*2250*/  LOP3.LUT R7, R7, 0xffff, RZ, 0xc0, !PT ;  /* 0x0000ffff07077812 */ /* 0x002fc400078ec0ff */
[----:B------:R-:W-:Y:S02]  /*2260*/  @!P2 FSEL R11, R11, -127, P0 ;  /* 0xc2fe00000b0ba808 */ /* 0x000fe40000000000 */
[----:B------:R-:W-:Y:S02]  /*2270*/  FSETP.GEU.AND P0, PT, R13, 127, PT ;  /* 0x42fe00000d00780b */ /* 0x000fe40003f0e000 */
[----:B------:R-:W-:Y:S01]  /*2280*/  FSETP.GEU.AND P2, PT, R5, 127, PT ;  /* 0x42fe00000500780b */ /* 0x000fe20003f4e000 */
[----:B------:R-:W1:Y:S01]  /*2290*/  F2I.S16.TRUNC.NTZ R6, R11 ;  /* 0x0000000b00067305 */ /* 0x000e62000020e900 */
[----:B------:R-:W-:Y:S02]  /*22a0*/  FSETP.GEU.AND P3, PT, R11, 127, PT ;  /* 0x42fe00000b00780b */ /* 0x000fe40003f6e000 */
[----:B------:R-:W-:Y:S02]  /*22b0*/  @P6 SEL R7, R7, 0x7f, P5 ;  /* 0x0000007f07076807 */ /* 0x000fe40002800000 */
[----:B------:R-:W-:-:S02]  /*22c0*/  FSETP.NAN.AND P6, PT, R5, R5, PT ;  /* 0x000000050500720b */ /* 0x000fc40003fc8000 */
[----:B------:R-:W-:Y:S02]  /*22d0*/  FSETP.NAN.AND P5, PT, R11, R11, PT ;  /* 0x0000000b0b00720b */ /* 0x000fe40003fa8000 */
[----:B0-----:R-:W-:Y:S02]  /*22e0*/  LOP3.LUT R12, R12, 0xffff, RZ, 0xc0, !PT ;  /* 0x0000ffff0c0c7812 */ /* 0x001fe400078ec0ff */
[----:B--2---:R-:W-:Y:S02]  /*22f0*/  LOP3.LUT R0, R4, 0xffff, RZ, 0xc0, !PT ;  /* 0x0000ffff04007812 */ /* 0x004fe400078ec0ff */
[----:B------:R-:W-:Y:S02]  /*2300*/  @P0 SEL R12, R12, 0x7f, P4 ;  /* 0x0000007f0c0c0807 */ /* 0x000fe40002000000 */
[----:B------:R-:W-:Y:S02]  /*2310*/  @P2 SEL R0, R0, 0x7f, P6 ;  /* 0x0000007f00002807 */ /* 0x000fe40003000000 */
[----:B-1----:R-:W-:-:S02]  /*2320*/  LOP3.LUT R5, R6, 0xffff, RZ, 0xc0, !PT ;  /* 0x0000ffff06057812 */ /* 0x002fc400078ec0ff */
[----:B------:R-:W-:Y:S02]  /*2330*/  IADD3 R4, P0, R10, c[0x0][0x1a0], RZ ;  /* 0x000068000a047a10 */ /* 0x000fe40007f1e0ff */
[----:B------:R-:W-:Y:S02]  /*2340*/  @P3 SEL R5, R5, 0x7f, P5 ;  /* 0x0000007f05053807 */ /* 0x000fe40002800000 */
[----:B------:R-:W-:Y:S02]  /*2350*/  PRMT R7, R12, 0x3340, R7 ;  /* 0x000033400c077816 */ /* 0x000fe40000000007 */
[----:B------:R-:W-:Y:S02]  /*2360*/  PRMT R0, R5, 0x3340, R0 ;  /* 0x0000334005007816 */ /* 0x000fe40000000000 */
[----:B------:R-:W-:Y:S02]  /*2370*/  LEA.HI.X.SX32 R5, R10, c[0x0][0x1a4], 0x1, P0 ;  /* 0x000069000a057a11 */ /* 0x000fe400000f0eff */
[----:B------:R-:W-:-:S02]  /*2380*/  IADD3 R3, P0, R3, 0x1000, RZ ;  /* 0x0000100003037810 */ /* 0x000fc40007f1e0ff */
[----:B------:R-:W-:-:S03]  /*2390*/  PRMT R7, R0, 0x5410, R7 ;  /* 0x0000541000077816 */ /* 0x000fc60000000007 */
[----:B------:R-:W-:Y:S01]  /*23a0*/  IMAD.X R9, RZ, RZ, R9, P0 ;  /* 0x000000ffff097224 */ /* 0x000fe200000e0609 */
[----:B------:R-:W-:Y:S01]  /*23b0*/  ISETP.GE.U32.AND P0, PT, R3, 0x2000, PT ;  /* 0x000020000300780c */ /* 0x000fe20003f06070 */
[----:B------:R0:W-:Y:S03]  /*23c0*/  @!P1 STG.E [R4.64], R7 ;  /* 0x0000000704009986 */ /* 0x0001e6000c101904 */
[----:B------:R-:W-:-:S13]  /*23d0*/  ISETP.GE.U32.AND.EX P0, PT, R9, RZ, PT, P0 ;  /* 0x000000ff0900720c */ /* 0x000fda0003f06100 */
[----:B------:R-:W-:Y:S05]  /*23e0*/  @P0 EXIT ;  /* 0x000000000000094d */ /* 0x000fea0003800000 */
[----:B0-----:R-:W-:Y:S05]  /*23f0*/  BRA `(.L_x_25) ;  /* 0xfffff52000007947 */ /* 0x001fea000383ffff */
.L_x_26:
[----:B------:R-:W-:-:S00]  /*2400*/  BRA `(.L_x_26) ;  /* 0xfffffff000007947 */ /* 0x000fc0000383ffff */
[----:B------:R-:W-:-:S00]  /*2410*/  NOP ;  /* 0x0000000000007918 */ /* 0x000fc00000000000 */
        /* <DEDUP_REMOVED lines=14> */
.L_x_27:


//--------------------- .nv.global.init           --------------------------
	.section	.nv.global.init,"aw",@progbits
.nv.global.init:
	.type		_$_str,@object
	.size		_$_str,(.L_0 - _$_str)
_$_str:
        /*0000*/ 	.byte	0x5f, 0x5f, 0x43, 0x55, 0x44, 0x41, 0x5f, 0x46, 0x54, 0x5a, 0x00
.L_0:


//--------------------- .nv.shared.triton_red_fused__to_copy_add_amax_amin_clamp_gelu_mul_reciprocal_13 --------------------------
	.section	.nv.shared.triton_red_fused__to_copy_add_amax_amin_clamp_gelu_mul_reciprocal_13,"aw",@nobits
	.sectionflags	@""
	.align	16
